//
// Generated by NVIDIA NVVM Compiler
//
// Compiler Build ID: CL-36424714
// Cuda compilation tools, release 13.0, V13.0.88
// Based on NVVM 20.0.0
//

.version 9.0
.target sm_100
.address_size 64

	// .globl	_Z3cnniiiiiiiiiiiPfS_S_

.visible .entry _Z3cnniiiiiiiiiiiPfS_S_(
	.param .u32 _Z3cnniiiiiiiiiiiPfS_S__param_0,
	.param .u32 _Z3cnniiiiiiiiiiiPfS_S__param_1,
	.param .u32 _Z3cnniiiiiiiiiiiPfS_S__param_2,
	.param .u32 _Z3cnniiiiiiiiiiiPfS_S__param_3,
	.param .u32 _Z3cnniiiiiiiiiiiPfS_S__param_4,
	.param .u32 _Z3cnniiiiiiiiiiiPfS_S__param_5,
	.param .u32 _Z3cnniiiiiiiiiiiPfS_S__param_6,
	.param .u32 _Z3cnniiiiiiiiiiiPfS_S__param_7,
	.param .u32 _Z3cnniiiiiiiiiiiPfS_S__param_8,
	.param .u32 _Z3cnniiiiiiiiiiiPfS_S__param_9,
	.param .u32 _Z3cnniiiiiiiiiiiPfS_S__param_10,
	.param .u64 .ptr .align 1 _Z3cnniiiiiiiiiiiPfS_S__param_11,
	.param .u64 .ptr .align 1 _Z3cnniiiiiiiiiiiPfS_S__param_12,
	.param .u64 .ptr .align 1 _Z3cnniiiiiiiiiiiPfS_S__param_13
)
{
	.reg .pred 	%p<12>;
	.reg .b32 	%r<211>;
	.reg .b32 	%f<176>;
	.reg .b64 	%rd<72>;

	ld.param.u32 	%r109, [_Z3cnniiiiiiiiiiiPfS_S__param_0];
	ld.param.u32 	%r99, [_Z3cnniiiiiiiiiiiPfS_S__param_1];
	ld.param.u32 	%r100, [_Z3cnniiiiiiiiiiiPfS_S__param_2];
	ld.param.u32 	%r101, [_Z3cnniiiiiiiiiiiPfS_S__param_3];
	ld.param.u32 	%r102, [_Z3cnniiiiiiiiiiiPfS_S__param_4];
	ld.param.u32 	%r103, [_Z3cnniiiiiiiiiiiPfS_S__param_5];
	ld.param.u32 	%r104, [_Z3cnniiiiiiiiiiiPfS_S__param_6];
	ld.param.u32 	%r105, [_Z3cnniiiiiiiiiiiPfS_S__param_7];
	ld.param.u32 	%r106, [_Z3cnniiiiiiiiiiiPfS_S__param_8];
	ld.param.u32 	%r107, [_Z3cnniiiiiiiiiiiPfS_S__param_9];
	ld.param.u32 	%r108, [_Z3cnniiiiiiiiiiiPfS_S__param_10];
	ld.param.u64 	%rd4, [_Z3cnniiiiiiiiiiiPfS_S__param_11];
	ld.param.u64 	%rd5, [_Z3cnniiiiiiiiiiiPfS_S__param_12];
	cvta.to.global.u64 	%rd1, %rd5;
	cvta.to.global.u64 	%rd2, %rd4;
	mov.u32 	%r110, %tid.x;
	mov.u32 	%r111, %ctaid.x;
	shl.b32 	%r112, %r111, 7;
	add.s32 	%r1, %r112, %r110;
	mul.lo.s32 	%r113, %r100, %r109;
	mul.lo.s32 	%r114, %r113, %r107;
	mul.lo.s32 	%r115, %r114, %r108;
	shr.s32 	%r116, %r115, 31;
	shr.u32 	%r117, %r116, 29;
	add.s32 	%r118, %r115, %r117;
	shr.s32 	%r119, %r118, 3;
	setp.ge.s32 	%p1, %r1, %r119;
	mov.f32 	%f144, 0f00000000;
	mov.f32 	%f145, 0f00000000;
	mov.f32 	%f146, 0f00000000;
	mov.f32 	%f147, 0f00000000;
	mov.f32 	%f148, 0f00000000;
	mov.f32 	%f149, 0f00000000;
	mov.f32 	%f150, 0f00000000;
	mov.f32 	%f151, 0f00000000;
	@%p1 bra 	$L__BB0_13;
	div.s32 	%r120, %r1, %r108;
	mul.lo.s32 	%r121, %r120, %r108;
	sub.s32 	%r2, %r1, %r121;
	div.s32 	%r122, %r120, %r107;
	mul.lo.s32 	%r123, %r122, %r107;
	sub.s32 	%r3, %r120, %r123;
	shl.b32 	%r124, %r122, 3;
	div.s32 	%r5, %r124, %r100;
	mul.lo.s32 	%r125, %r5, %r100;
	sub.s32 	%r4, %r124, %r125;
	mul.lo.s32 	%r6, %r3, %r105;
	mul.lo.s32 	%r7, %r2, %r106;
	setp.eq.s32 	%p2, %r103, 0;
	@%p2 bra 	$L__BB0_12;
	setp.eq.s32 	%p3, %r104, 0;
	mul.lo.s32 	%r8, %r5, %r99;
	mul.lo.s32 	%r9, %r103, %r99;
	mul.lo.s32 	%r10, %r9, %r104;
	mul.lo.s32 	%r11, %r104, %r103;
	setp.eq.s32 	%p4, %r99, 0;
	or.pred  	%p5, %p3, %p4;
	@%p5 bra 	$L__BB0_12;
	and.b32  	%r12, %r99, -2;
	mul.lo.s32 	%r127, %r4, %r99;
	mul.lo.s32 	%r29, %r127, %r103;
	add.s32 	%r13, %r29, %r103;
	shl.b32 	%r14, %r11, 1;
	mad.lo.s32 	%r15, %r9, %r4, %r9;
	add.s32 	%r128, %r4, 2;
	mul.lo.s32 	%r16, %r9, %r128;
	mul.lo.s32 	%r129, %r99, %r128;
	mad.lo.s32 	%r17, %r103, %r129, %r103;
	add.s32 	%r130, %r4, 3;
	mul.lo.s32 	%r18, %r9, %r130;
	mul.lo.s32 	%r131, %r99, %r130;
	mad.lo.s32 	%r19, %r103, %r131, %r103;
	add.s32 	%r132, %r4, 4;
	mul.lo.s32 	%r20, %r9, %r132;
	mul.lo.s32 	%r133, %r99, %r132;
	mad.lo.s32 	%r21, %r103, %r133, %r103;
	add.s32 	%r134, %r4, 5;
	mul.lo.s32 	%r22, %r9, %r134;
	mul.lo.s32 	%r135, %r99, %r134;
	mad.lo.s32 	%r23, %r103, %r135, %r103;
	add.s32 	%r136, %r4, 6;
	mul.lo.s32 	%r24, %r9, %r136;
	mul.lo.s32 	%r137, %r99, %r136;
	mad.lo.s32 	%r25, %r103, %r137, %r103;
	add.s32 	%r138, %r4, 7;
	mul.lo.s32 	%r26, %r9, %r138;
	mul.lo.s32 	%r139, %r99, %r138;
	mad.lo.s32 	%r27, %r103, %r139, %r103;
	add.s32 	%r140, %r127, %r99;
	mad.lo.s32 	%r28, %r103, %r140, %r103;
	mul.lo.s32 	%r141, %r102, %r101;
	shl.b32 	%r30, %r141, 1;
	mul.lo.s32 	%r142, %r5, %r101;
	mad.lo.s32 	%r31, %r142, %r99, %r6;
	mov.f32 	%f151, 0f00000000;
	mov.b32 	%r189, 0;
	mov.f32 	%f150, %f151;
	mov.f32 	%f149, %f151;
	mov.f32 	%f148, %f151;
	mov.f32 	%f147, %f151;
	mov.f32 	%f146, %f151;
	mov.f32 	%f145, %f151;
	mov.f32 	%f144, %f151;
$L__BB0_4:
	add.s32 	%r144, %r17, %r189;
	mul.lo.s32 	%r33, %r104, %r144;
	add.s32 	%r145, %r18, %r189;
	mul.lo.s32 	%r34, %r104, %r145;
	add.s32 	%r146, %r19, %r189;
	mul.lo.s32 	%r35, %r104, %r146;
	mad.lo.s32 	%r147, %r101, %r8, %r101;
	add.s32 	%r148, %r6, %r147;
	add.s32 	%r149, %r148, %r189;
	mad.lo.s32 	%r36, %r102, %r149, %r7;
	add.s32 	%r150, %r31, %r189;
	mad.lo.s32 	%r37, %r102, %r150, %r7;
	mov.b32 	%r190, 0;
	add.s32 	%r153, %r13, %r189;
	add.s32 	%r154, %r15, %r189;
	add.s32 	%r155, %r16, %r189;
	add.s32 	%r156, %r20, %r189;
	add.s32 	%r157, %r21, %r189;
	add.s32 	%r158, %r22, %r189;
	add.s32 	%r159, %r23, %r189;
	add.s32 	%r160, %r24, %r189;
	add.s32 	%r161, %r25, %r189;
	add.s32 	%r162, %r26, %r189;
	add.s32 	%r163, %r27, %r189;
	add.s32 	%r164, %r28, %r189;
$L__BB0_5:
	setp.eq.s32 	%p6, %r99, 1;
	mov.b32 	%r210, 0;
	@%p6 bra 	$L__BB0_8;
	and.b32  	%r152, %r99, -2;
	neg.s32 	%r209, %r152;
	mad.lo.s32 	%r208, %r104, %r153, %r190;
	mad.lo.s32 	%r207, %r104, %r154, %r190;
	mad.lo.s32 	%r206, %r104, %r155, %r190;
	add.s32 	%r205, %r33, %r190;
	add.s32 	%r204, %r34, %r190;
	add.s32 	%r203, %r35, %r190;
	mad.lo.s32 	%r202, %r104, %r156, %r190;
	mad.lo.s32 	%r201, %r104, %r157, %r190;
	mad.lo.s32 	%r200, %r104, %r158, %r190;
	mad.lo.s32 	%r199, %r104, %r159, %r190;
	mad.lo.s32 	%r198, %r104, %r160, %r190;
	mad.lo.s32 	%r197, %r104, %r161, %r190;
	mad.lo.s32 	%r196, %r104, %r162, %r190;
	mad.lo.s32 	%r195, %r104, %r163, %r190;
	mad.lo.s32 	%r194, %r104, %r164, %r190;
	add.s32 	%r165, %r29, %r189;
	mad.lo.s32 	%r193, %r104, %r165, %r190;
	add.s32 	%r192, %r36, %r190;
	add.s32 	%r191, %r37, %r190;
$L__BB0_7:
	mul.wide.u32 	%rd6, %r191, 4;
	add.s64 	%rd7, %rd2, %rd6;
	ld.global.f32 	%f77, [%rd7];
	mul.wide.u32 	%rd8, %r193, 4;
	add.s64 	%rd9, %rd1, %rd8;
	ld.global.f32 	%f78, [%rd9];
	fma.rn.f32 	%f79, %f77, %f78, %f144;
	mul.wide.u32 	%rd10, %r207, 4;
	add.s64 	%rd11, %rd1, %rd10;
	ld.global.f32 	%f80, [%rd11];
	fma.rn.f32 	%f81, %f77, %f80, %f145;
	mul.wide.u32 	%rd12, %r206, 4;
	add.s64 	%rd13, %rd1, %rd12;
	ld.global.f32 	%f82, [%rd13];
	fma.rn.f32 	%f83, %f77, %f82, %f146;
	mul.wide.u32 	%rd14, %r204, 4;
	add.s64 	%rd15, %rd1, %rd14;
	ld.global.f32 	%f84, [%rd15];
	fma.rn.f32 	%f85, %f77, %f84, %f147;
	mul.wide.u32 	%rd16, %r202, 4;
	add.s64 	%rd17, %rd1, %rd16;
	ld.global.f32 	%f86, [%rd17];
	fma.rn.f32 	%f87, %f77, %f86, %f148;
	mul.wide.u32 	%rd18, %r200, 4;
	add.s64 	%rd19, %rd1, %rd18;
	ld.global.f32 	%f88, [%rd19];
	fma.rn.f32 	%f89, %f77, %f88, %f149;
	mul.wide.u32 	%rd20, %r198, 4;
	add.s64 	%rd21, %rd1, %rd20;
	ld.global.f32 	%f90, [%rd21];
	fma.rn.f32 	%f91, %f77, %f90, %f150;
	mul.wide.u32 	%rd22, %r196, 4;
	add.s64 	%rd23, %rd1, %rd22;
	ld.global.f32 	%f92, [%rd23];
	fma.rn.f32 	%f93, %f77, %f92, %f151;
	mul.wide.u32 	%rd24, %r192, 4;
	add.s64 	%rd25, %rd2, %rd24;
	ld.global.f32 	%f94, [%rd25];
	mul.wide.u32 	%rd26, %r208, 4;
	add.s64 	%rd27, %rd1, %rd26;
	ld.global.f32 	%f95, [%rd27];
	fma.rn.f32 	%f144, %f94, %f95, %f79;
	mul.wide.u32 	%rd28, %r194, 4;
	add.s64 	%rd29, %rd1, %rd28;
	ld.global.f32 	%f96, [%rd29];
	fma.rn.f32 	%f145, %f94, %f96, %f81;
	mul.wide.u32 	%rd30, %r205, 4;
	add.s64 	%rd31, %rd1, %rd30;
	ld.global.f32 	%f97, [%rd31];
	fma.rn.f32 	%f146, %f94, %f97, %f83;
	mul.wide.u32 	%rd32, %r203, 4;
	add.s64 	%rd33, %rd1, %rd32;
	ld.global.f32 	%f98, [%rd33];
	fma.rn.f32 	%f147, %f94, %f98, %f85;
	mul.wide.u32 	%rd34, %r201, 4;
	add.s64 	%rd35, %rd1, %rd34;
	ld.global.f32 	%f99, [%rd35];
	fma.rn.f32 	%f148, %f94, %f99, %f87;
	mul.wide.u32 	%rd36, %r199, 4;
	add.s64 	%rd37, %rd1, %rd36;
	ld.global.f32 	%f100, [%rd37];
	fma.rn.f32 	%f149, %f94, %f100, %f89;
	mul.wide.u32 	%rd38, %r197, 4;
	add.s64 	%rd39, %rd1, %rd38;
	ld.global.f32 	%f101, [%rd39];
	fma.rn.f32 	%f150, %f94, %f101, %f91;
	mul.wide.u32 	%rd40, %r195, 4;
	add.s64 	%rd41, %rd1, %rd40;
	ld.global.f32 	%f102, [%rd41];
	fma.rn.f32 	%f151, %f94, %f102, %f93;
	add.s32 	%r209, %r209, 2;
	add.s32 	%r208, %r208, %r14;
	add.s32 	%r207, %r207, %r14;
	add.s32 	%r206, %r206, %r14;
	add.s32 	%r205, %r205, %r14;
	add.s32 	%r204, %r204, %r14;
	add.s32 	%r203, %r203, %r14;
	add.s32 	%r202, %r202, %r14;
	add.s32 	%r201, %r201, %r14;
	add.s32 	%r200, %r200, %r14;
	add.s32 	%r199, %r199, %r14;
	add.s32 	%r198, %r198, %r14;
	add.s32 	%r197, %r197, %r14;
	add.s32 	%r196, %r196, %r14;
	add.s32 	%r195, %r195, %r14;
	add.s32 	%r194, %r194, %r14;
	add.s32 	%r193, %r193, %r14;
	add.s32 	%r192, %r192, %r30;
	add.s32 	%r191, %r191, %r30;
	setp.ne.s32 	%p7, %r209, 0;
	mov.u32 	%r210, %r12;
	@%p7 bra 	$L__BB0_7;
$L__BB0_8:
	and.b32  	%r166, %r99, 1;
	setp.eq.b32 	%p8, %r166, 1;
	not.pred 	%p9, %p8;
	@%p9 bra 	$L__BB0_10;
	add.s32 	%r167, %r210, %r8;
	add.s32 	%r168, %r189, %r6;
	mad.lo.s32 	%r169, %r167, %r101, %r168;
	add.s32 	%r170, %r190, %r7;
	mad.lo.s32 	%r171, %r169, %r102, %r170;
	mul.wide.u32 	%rd42, %r171, 4;
	add.s64 	%rd43, %rd2, %rd42;
	ld.global.f32 	%f103, [%rd43];
	mul.lo.s32 	%r172, %r10, %r4;
	mad.lo.s32 	%r173, %r189, %r104, %r172;
	add.s32 	%r174, %r173, %r190;
	mad.lo.s32 	%r175, %r11, %r210, %r174;
	mul.wide.u32 	%rd44, %r175, 4;
	add.s64 	%rd45, %rd1, %rd44;
	ld.global.f32 	%f104, [%rd45];
	fma.rn.f32 	%f144, %f103, %f104, %f144;
	add.s32 	%r176, %r175, %r10;
	mul.wide.u32 	%rd46, %r176, 4;
	add.s64 	%rd47, %rd1, %rd46;
	ld.global.f32 	%f105, [%rd47];
	fma.rn.f32 	%f145, %f103, %f105, %f145;
	add.s32 	%r177, %r176, %r10;
	mul.wide.u32 	%rd48, %r177, 4;
	add.s64 	%rd49, %rd1, %rd48;
	ld.global.f32 	%f106, [%rd49];
	fma.rn.f32 	%f146, %f103, %f106, %f146;
	add.s32 	%r178, %r177, %r10;
	mul.wide.u32 	%rd50, %r178, 4;
	add.s64 	%rd51, %rd1, %rd50;
	ld.global.f32 	%f107, [%rd51];
	fma.rn.f32 	%f147, %f103, %f107, %f147;
	add.s32 	%r179, %r178, %r10;
	mul.wide.u32 	%rd52, %r179, 4;
	add.s64 	%rd53, %rd1, %rd52;
	ld.global.f32 	%f108, [%rd53];
	fma.rn.f32 	%f148, %f103, %f108, %f148;
	add.s32 	%r180, %r179, %r10;
	mul.wide.u32 	%rd54, %r180, 4;
	add.s64 	%rd55, %rd1, %rd54;
	ld.global.f32 	%f109, [%rd55];
	fma.rn.f32 	%f149, %f103, %f109, %f149;
	add.s32 	%r181, %r180, %r10;
	mul.wide.u32 	%rd56, %r181, 4;
	add.s64 	%rd57, %rd1, %rd56;
	ld.global.f32 	%f110, [%rd57];
	fma.rn.f32 	%f150, %f103, %f110, %f150;
	add.s32 	%r182, %r181, %r10;
	mul.wide.u32 	%rd58, %r182, 4;
	add.s64 	%rd59, %rd1, %rd58;
	ld.global.f32 	%f111, [%rd59];
	fma.rn.f32 	%f151, %f103, %f111, %f151;
$L__BB0_10:
	add.s32 	%r190, %r190, 1;
	setp.ne.s32 	%p10, %r190, %r104;
	@%p10 bra 	$L__BB0_5;
	add.s32 	%r189, %r189, 1;
	setp.ne.s32 	%p11, %r189, %r103;
	@%p11 bra 	$L__BB0_4;
$L__BB0_12:
	ld.param.u64 	%rd71, [_Z3cnniiiiiiiiiiiPfS_S__param_13];
	mul.lo.s32 	%r183, %r107, %r100;
	mul.lo.s32 	%r184, %r183, %r108;
	mul.lo.s32 	%r185, %r108, %r107;
	mad.lo.s32 	%r186, %r3, %r108, %r2;
	mad.lo.s32 	%r187, %r185, %r4, %r186;
	mad.lo.s32 	%r188, %r184, %r5, %r187;
	cvta.to.global.u64 	%rd60, %rd71;
	mul.wide.s32 	%rd61, %r188, 4;
	add.s64 	%rd62, %rd60, %rd61;
	st.global.f32 	[%rd62], %f144;
	mul.wide.s32 	%rd63, %r185, 4;
	add.s64 	%rd64, %rd62, %rd63;
	st.global.f32 	[%rd64], %f145;
	add.s64 	%rd65, %rd64, %rd63;
	st.global.f32 	[%rd65], %f146;
	add.s64 	%rd66, %rd65, %rd63;
	st.global.f32 	[%rd66], %f147;
	add.s64 	%rd67, %rd66, %rd63;
	st.global.f32 	[%rd67], %f148;
	add.s64 	%rd68, %rd67, %rd63;
	st.global.f32 	[%rd68], %f149;
	add.s64 	%rd69, %rd68, %rd63;
	st.global.f32 	[%rd69], %f150;
	add.s64 	%rd70, %rd69, %rd63;
	st.global.f32 	[%rd70], %f151;
$L__BB0_13:
	ret;

}


// ===== COMPILED SASS (sm_100) =====

	.target	sm_100

	.elftype	@"ET_EXEC"


//--------------------- .note.nv.tkinfo           --------------------------
	.section	.note.nv.tkinfo,"",@"SHT_NOTE"
	.sectionflags	@"SHF_NOTE_NV_TKINFO"
	.tkinfo
        /*0018*/ 	.word	0x00000002
        /*0030*/ 	.string	""
        /*0030*/ 	.string	"ptxas"
        /*0030*/ 	.string	"Cuda compilation tools, release 13.0, V13.0.88"
        /*0030*/ 	.string	"Build cuda_13.0.r13.0/compiler.36424714_0"
        /*0030*/ 	.string	"-arch sm_100 -m 64 "



//--------------------- .note.nv.cuinfo           --------------------------
	.section	.note.nv.cuinfo,"",@"SHT_NOTE"
	.sectionflags	@"SHF_NOTE_NV_CUINFO"
        /*0018*/ 	.short	0x0002
        /*001a*/ 	.short	0x0064
        /*001c*/ 	.short	0x0082
	.zero		2


//--------------------- .nv.info                  --------------------------
	.section	.nv.info,"",@"SHT_CUDA_INFO"
	.align	4


	//----- nvinfo : EIATTR_REGCOUNT
	.align		4
        /*0000*/ 	.byte	0x04, 0x2f
        /*0002*/ 	.short	(.L_1 - .L_0)
	.align		4
.L_0:
        /*0004*/ 	.word	index@(_Z3cnniiiiiiiiiiiPfS_S_)
        /*0008*/ 	.word	0x00000040


	//----- nvinfo : EIATTR_FRAME_SIZE
	.align		4
.L_1:
        /*000c*/ 	.byte	0x04, 0x11
        /*000e*/ 	.short	(.L_3 - .L_2)
	.align		4
.L_2:
        /*0010*/ 	.word	index@(_Z3cnniiiiiiiiiiiPfS_S_)
        /*0014*/ 	.word	0x00000000


	//----- nvinfo : EIATTR_MIN_STACK_SIZE
	.align		4
.L_3:
        /*0018*/ 	.byte	0x04, 0x12
        /*001a*/ 	.short	(.L_5 - .L_4)
	.align		4
.L_4:
        /*001c*/ 	.word	index@(_Z3cnniiiiiiiiiiiPfS_S_)
        /*0020*/ 	.word	0x00000000
.L_5:


//--------------------- .nv.compat                --------------------------
	.section	.nv.compat,"",@"SHT_CUDA_COMPAT_INFO"
	.align	4
        /*0000*/ 	.byte	0x02, 0x09, 0x00, 0x00, 0x02, 0x02, 0x01, 0x00, 0x02, 0x05, 0x05, 0x00, 0x03, 0x07, 0x01, 0x01
        /*0010*/ 	.byte	0x02, 0x03, 0x00, 0x00, 0x02, 0x06, 0x01, 0x00, 0x04, 0x0b, 0x08, 0x00, 0x09, 0x00, 0x00, 0x00
        /*0020*/ 	.byte	0x00, 0x00, 0x00, 0x00


//--------------------- .nv.info._Z3cnniiiiiiiiiiiPfS_S_ --------------------------
	.section	.nv.info._Z3cnniiiiiiiiiiiPfS_S_,"",@"SHT_CUDA_INFO"
	.sectionflags	@""
	.align	4


	//----- nvinfo : EIATTR_CUDA_API_VERSION
	.align		4
        /*0000*/ 	.byte	0x04, 0x37
        /*0002*/ 	.short	(.L_7 - .L_6)
.L_6:
        /*0004*/ 	.word	0x00000082


	//----- nvinfo : EIATTR_KPARAM_INFO
	.align		4
.L_7:
        /*0008*/ 	.byte	0x04, 0x17
        /*000a*/ 	.short	(.L_9 - .L_8)
.L_8:
        /*000c*/ 	.word	0x00000000
        /*0010*/ 	.short	0x000d
        /*0012*/ 	.short	0x0040
        /*0014*/ 	.byte	0x00, 0xf5, 0x21, 0x00


	//----- nvinfo : EIATTR_KPARAM_INFO
	.align		4
.L_9:
        /*0018*/ 	.byte	0x04, 0x17
        /*001a*/ 	.short	(.L_11 - .L_10)
.L_10:
        /*001c*/ 	.word	0x00000000
        /*0020*/ 	.short	0x000c
        /*0022*/ 	.short	0x0038
        /*0024*/ 	.byte	0x00, 0xf5, 0x21, 0x00


	//----- nvinfo : EIATTR_KPARAM_INFO
	.align		4
.L_11:
        /*0028*/ 	.byte	0x04, 0x17
        /*002a*/ 	.short	(.L_13 - .L_12)
.L_12:
        /*002c*/ 	.word	0x00000000
        /*0030*/ 	.short	0x000b
        /*0032*/ 	.short	0x0030
        /*0034*/ 	.byte	0x00, 0xf5, 0x21, 0x00


	//----- nvinfo : EIATTR_KPARAM_INFO
	.align		4
.L_13:
        /*0038*/ 	.byte	0x04, 0x17
        /*003a*/ 	.short	(.L_15 - .L_14)
.L_14:
        /*003c*/ 	.word	0x00000000
        /*0040*/ 	.short	0x000a
        /*0042*/ 	.short	0x0028
        /*0044*/ 	.byte	0x00, 0xf0, 0x11, 0x00


	//----- nvinfo : EIATTR_KPARAM_INFO
	.align		4
.L_15:
        /*0048*/ 	.byte	0x04, 0x17
        /*004a*/ 	.short	(.L_17 - .L_16)
.L_16:
        /*004c*/ 	.word	0x00000000
        /*0050*/ 	.short	0x0009
        /*0052*/ 	.short	0x0024
        /*0054*/ 	.byte	0x00, 0xf0, 0x11, 0x00


	//----- nvinfo : EIATTR_KPARAM_INFO
	.align		4
.L_17:
        /*0058*/ 	.byte	0x04, 0x17
        /*005a*/ 	.short	(.L_19 - .L_18)
.L_18:
        /*005c*/ 	.word	0x00000000
        /*0060*/ 	.short	0x0008
        /*0062*/ 	.short	0x0020
        /*0064*/ 	.byte	0x00, 0xf0, 0x11, 0x00


	//----- nvinfo : EIATTR_KPARAM_INFO
	.align		4
.L_19:
        /*0068*/ 	.byte	0x04, 0x17
        /*006a*/ 	.short	(.L_21 - .L_20)
.L_20:
        /*006c*/ 	.word	0x00000000
        /*0070*/ 	.short	0x0007
        /*0072*/ 	.short	0x001c
        /*0074*/ 	.byte	0x00, 0xf0, 0x11, 0x00


	//----- nvinfo : EIATTR_KPARAM_INFO
	.align		4
.L_21:
        /*0078*/ 	.byte	0x04, 0x17
        /*007a*/ 	.short	(.L_23 - .L_22)
.L_22:
        /*007c*/ 	.word	0x00000000
        /*0080*/ 	.short	0x0006
        /*0082*/ 	.short	0x0018
        /*0084*/ 	.byte	0x00, 0xf0, 0x11, 0x00


	//----- nvinfo : EIATTR_KPARAM_INFO
	.align		4
.L_23:
        /*0088*/ 	.byte	0x04, 0x17
        /*008a*/ 	.short	(.L_25 - .L_24)
.L_24:
        /*008c*/ 	.word	0x00000000
        /*0090*/ 	.short	0x0005
        /*0092*/ 	.short	0x0014
        /*0094*/ 	.byte	0x00, 0xf0, 0x11, 0x00


	//----- nvinfo : EIATTR_KPARAM_INFO
	.align		4
.L_25:
        /*0098*/ 	.byte	0x04, 0x17
        /*009a*/ 	.short	(.L_27 - .L_26)
.L_26:
        /*009c*/ 	.word	0x00000000
        /*00a0*/ 	.short	0x0004
        /*00a2*/ 	.short	0x0010
        /*00a4*/ 	.byte	0x00, 0xf0, 0x11, 0x00


	//----- nvinfo : EIATTR_KPARAM_INFO
	.align		4
.L_27:
        /*00a8*/ 	.byte	0x04, 0x17
        /*00aa*/ 	.short	(.L_29 - .L_28)
.L_28:
        /*00ac*/ 	.word	0x00000000
        /*00b0*/ 	.short	0x0003
        /*00b2*/ 	.short	0x000c
        /*00b4*/ 	.byte	0x00, 0xf0, 0x11, 0x00


	//----- nvinfo : EIATTR_KPARAM_INFO
	.align		4
.L_29:
        /*00b8*/ 	.byte	0x04, 0x17
        /*00ba*/ 	.short	(.L_31 - .L_30)
.L_30:
        /*00bc*/ 	.word	0x00000000
        /*00c0*/ 	.short	0x0002
        /*00c2*/ 	.short	0x0008
        /*00c4*/ 	.byte	0x00, 0xf0, 0x11, 0x00


	//----- nvinfo : EIATTR_KPARAM_INFO
	.align		4
.L_31:
        /*00c8*/ 	.byte	0x04, 0x17
        /*00ca*/ 	.short	(.L_33 - .L_32)
.L_32:
        /*00cc*/ 	.word	0x00000000
        /*00d0*/ 	.short	0x0001
        /*00d2*/ 	.short	0x0004
        /*00d4*/ 	.byte	0x00, 0xf0, 0x11, 0x00


	//----- nvinfo : EIATTR_KPARAM_INFO
	.align		4
.L_33:
        /*00d8*/ 	.byte	0x04, 0x17
        /*00da*/ 	.short	(.L_35 - .L_34)
.L_34:
        /*00dc*/ 	.word	0x00000000
        /*00e0*/ 	.short	0x0000
        /*00e2*/ 	.short	0x0000
        /*00e4*/ 	.byte	0x00, 0xf0, 0x11, 0x00


	//----- nvinfo : EIATTR_SPARSE_MMA_MASK
	.align		4
.L_35:
        /*00e8*/ 	.byte	0x03, 0x50
        /*00ea*/ 	.short	0x0000


	//----- nvinfo : EIATTR_MAXREG_COUNT
	.align		4
        /*00ec*/ 	.byte	0x03, 0x1b
        /*00ee*/ 	.short	0x00ff


	//----- nvinfo : EIATTR_MERCURY_ISA_VERSION
	.align		4
        /*00f0*/ 	.byte	0x03, 0x5f
        /*00f2*/ 	.short	0x0101


	//----- nvinfo : EIATTR_VRC_CTA_INIT_COUNT
	.align		4
        /*00f4*/ 	.byte	0x02, 0x4a
	.zero		1
	.zero		1


	//----- nvinfo : EIATTR_EXIT_INSTR_OFFSETS
	.align		4
        /*00f8*/ 	.byte	0x04, 0x1c
        /*00fa*/ 	.short	(.L_37 - .L_36)


	//   ....[0]....
.L_36:
        /*00fc*/ 	.word	0x000000f0


	//   ....[1]....
        /*0100*/ 	.word	0x00001700


	//----- nvinfo : EIATTR_CBANK_PARAM_SIZE
	.align		4
.L_37:
        /*0104*/ 	.byte	0x03, 0x19
        /*0106*/ 	.short	0x0048


	//----- nvinfo : EIATTR_PARAM_CBANK
	.align		4
        /*0108*/ 	.byte	0x04, 0x0a
        /*010a*/ 	.short	(.L_39 - .L_38)
	.align		4
.L_38:
        /*010c*/ 	.word	index@(.nv.constant0._Z3cnniiiiiiiiiiiPfS_S_)
        /*0110*/ 	.short	0x0380
        /*0112*/ 	.short	0x0048


	//----- nvinfo : EIATTR_SW_WAR
	.align		4
.L_39:
        /*0114*/ 	.byte	0x04, 0x36
        /*0116*/ 	.short	(.L_41 - .L_40)
.L_40:
        /*0118*/ 	.word	0x00000008
.L_41:


//--------------------- .nv.callgraph             --------------------------
	.section	.nv.callgraph,"",@"SHT_CUDA_CALLGRAPH"
	.align	4
	.sectionentsize	8
	.align		4
        /*0000*/ 	.word	0x00000000
	.align		4
        /*0004*/ 	.word	0xffffffff
	.align		4
        /*0008*/ 	.word	0x00000000
	.align		4
        /*000c*/ 	.word	0xfffffffe
	.align		4
        /*0010*/ 	.word	0x00000000
	.align		4
        /*0014*/ 	.word	0xfffffffd
	.align		4
        /*0018*/ 	.word	0x00000000
	.align		4
        /*001c*/ 	.word	0xfffffffc


//--------------------- .text._Z3cnniiiiiiiiiiiPfS_S_ --------------------------
	.section	.text._Z3cnniiiiiiiiiiiPfS_S_,"ax",@progbits
	.align	128
        .global         _Z3cnniiiiiiiiiiiPfS_S_
        .type           _Z3cnniiiiiiiiiiiPfS_S_,@function
        .size           _Z3cnniiiiiiiiiiiPfS_S_,(.L_x_7 - _Z3cnniiiiiiiiiiiPfS_S_)
        .other          _Z3cnniiiiiiiiiiiPfS_S_,@"STO_CUDA_ENTRY STV_DEFAULT"
_Z3cnniiiiiiiiiiiPfS_S_:
.text._Z3cnniiiiiiiiiiiPfS_S_:
[----:B------:R-:W-:Y:S08]  /*0000*/  LDC R1, c[0x0][0x37c] ;  /* 0x0000df00ff017b82 */ /* 0x000ff00000000800 */
[----:B------:R-:W0:Y:S01]  /*0010*/  LDC R4, c[0x0][0x388] ;  /* 0x0000e200ff047b82 */ /* 0x000e220000000800 */
[----:B------:R-:W0:Y:S01]  /*0020*/  LDCU UR4, c[0x0][0x380] ;  /* 0x00007000ff0477ac */ /* 0x000e220008000800 */
[----:B------:R-:W1:Y:S01]  /*0030*/  S2R R6, SR_TID.X ;  /* 0x0000000000067919 */ /* 0x000e620000002100 */
[----:B------:R-:W1:Y:S05]  /*0040*/  S2R R7, SR_CTAID.X ;  /* 0x0000000000077919 */ /* 0x000e6a0000002500 */
[----:B------:R-:W2:Y:S08]  /*0050*/  LDC R3, c[0x0][0x3a4] ;  /* 0x0000e900ff037b82 */ /* 0x000eb00000000800 */
[----:B------:R-:W3:Y:S01]  /*0060*/  LDC R2, c[0x0][0x3a8] ;  /* 0x0000ea00ff027b82 */ /* 0x000ee20000000800 */
[----:B0-----:R-:W-:-:S04]  /*0070*/  IMAD R0, R4, UR4, RZ ;  /* 0x0000000404007c24 */ /* 0x001fc8000f8e02ff */
[----:B--2---:R-:W-:-:S04]  /*0080*/  IMAD R5, R0, R3, RZ ;  /* 0x0000000300057224 */ /* 0x004fc800078e02ff */
[----:B---3--:R-:W-:-:S05]  /*0090*/  IMAD R5, R5, R2, RZ ;  /* 0x0000000205057224 */ /* 0x008fca00078e02ff */
[----:B------:R-:W-:-:S04]  /*00a0*/  SHF.R.S32.HI R0, RZ, 0x1f, R5 ;  /* 0x0000001fff007819 */ /* 0x000fc80000011405 */
[----:B------:R-:W-:Y:S02]  /*00b0*/  LEA.HI R0, R0, R5, RZ, 0x3 ;  /* 0x0000000500007211 */ /* 0x000fe400078f18ff */
[----:B-1----:R-:W-:Y:S02]  /*00c0*/  LEA R5, R7, R6, 0x7 ;  /* 0x0000000607057211 */ /* 0x002fe400078e38ff */
[----:B------:R-:W-:-:S04]  /*00d0*/  SHF.R.S32.HI R0, RZ, 0x3, R0 ;  /* 0x00000003ff007819 */ /* 0x000fc80000011400 */
[----:B------:R-:W-:-:S13]  /*00e0*/  ISETP.GE.AND P0, PT, R5, R0, PT ;  /* 0x000000000500720c */ /* 0x000fda0003f06270 */
[----:B------:R-:W-:Y:S05]  /*00f0*/  @P0 EXIT ;  /* 0x000000000000094d */ /* 0x000fea0003800000 */
[----:B------:R-:W-:Y:S01]  /*0100*/  IABS R9, R2 ;  /* 0x0000000200097213 */ /* 0x000fe20000000000 */
[----:B------:R-:W0:Y:S01]  /*0110*/  LDC R16, c[0x0][0x394] ;  /* 0x0000e500ff107b82 */ /* 0x000e220000000800 */
[----:B------:R-:W-:Y:S01]  /*0120*/  IABS R10, R5 ;  /* 0x00000005000a7213 */ /* 0x000fe20000000000 */
[----:B------:R-:W1:Y:S01]  /*0130*/  LDCU.64 UR8, c[0x0][0x358] ;  /* 0x00006b00ff0877ac */ /* 0x000e620008000a00 */
[----:B------:R-:W2:Y:S01]  /*0140*/  I2F.RP R0, R9 ;  /* 0x0000000900007306 */ /* 0x000ea20000209400 */
[----:B------:R-:W-:Y:S02]  /*0150*/  IABS R13, R4 ;  /* 0x00000004000d7213 */ /* 0x000fe40000000000 */
[----:B------:R-:W-:Y:S02]  /*0160*/  CS2R R52, SRZ ;  /* 0x0000000000347805 */ /* 0x000fe4000001ff00 */
[----:B------:R-:W-:Y:S02]  /*0170*/  CS2R R54, SRZ ;  /* 0x0000000000367805 */ /* 0x000fe4000001ff00 */
[----:B------:R-:W-:Y:S01]  /*0180*/  CS2R R56, SRZ ;  /* 0x0000000000387805 */ /* 0x000fe2000001ff00 */
[----:B--2---:R-:W2:Y:S02]  /*0190*/  MUFU.RCP R0, R0 ;  /* 0x0000000000007308 */ /* 0x004ea40000001000 */
[----:B--2---:R-:W-:-:S06]  /*01a0*/  IADD3 R6, PT, PT, R0, 0xffffffe, RZ ;  /* 0x0ffffffe00067810 */ /* 0x004fcc0007ffe0ff */
[----:B------:R2:W3:Y:S02]  /*01b0*/  F2I.FTZ.U32.TRUNC.NTZ R7, R6 ;  /* 0x0000000600077305 */ /* 0x0004e4000021f000 */
[----:B--2---:R-:W-:Y:S01]  /*01c0*/  HFMA2 R6, -RZ, RZ, 0, 0 ;  /* 0x00000000ff067431 */ /* 0x004fe200000001ff */
[----:B---3--:R-:W-:-:S05]  /*01d0*/  IADD3 R8, PT, PT, RZ, -R7, RZ ;  /* 0x80000007ff087210 */ /* 0x008fca0007ffe0ff */
[----:B------:R-:W-:Y:S01]  /*01e0*/  IMAD R11, R8, R9, RZ ;  /* 0x00000009080b7224 */ /* 0x000fe200078e02ff */
[----:B------:R-:W-:-:S03]  /*01f0*/  IABS R8, R3 ;  /* 0x0000000300087213 */ /* 0x000fc60000000000 */
[----:B------:R-:W-:Y:S01]  /*0200*/  IMAD.HI.U32 R7, R7, R11, R6 ;  /* 0x0000000b07077227 */ /* 0x000fe200078e0006 */
[----:B------:R-:W-:-:S04]  /*0210*/  MOV R11, R8 ;  /* 0x00000008000b7202 */ /* 0x000fc80000000f00 */
[----:B------:R-:W2:Y:S01]  /*0220*/  I2F.RP R8, R11 ;  /* 0x0000000b00087306 */ /* 0x000ea20000209400 */
[----:B------:R-:W-:-:S05]  /*0230*/  IMAD.HI.U32 R0, R7, R10, RZ ;  /* 0x0000000a07007227 */ /* 0x000fca00078e00ff */
[----:B------:R-:W-:-:S05]  /*0240*/  IADD3 R6, PT, PT, -R0, RZ, RZ ;  /* 0x000000ff00067210 */ /* 0x000fca0007ffe1ff */
[C---:B------:R-:W-:Y:S01]  /*0250*/  IMAD R6, R9.reuse, R6, R10 ;  /* 0x0000000609067224 */ /* 0x040fe200078e020a */
[----:B--2---:R-:W2:Y:S04]  /*0260*/  MUFU.RCP R8, R8 ;  /* 0x0000000800087308 */ /* 0x004ea80000001000 */
[----:B------:R-:W-:-:S13]  /*0270*/  ISETP.GT.U32.AND P2, PT, R9, R6, PT ;  /* 0x000000060900720c */ /* 0x000fda0003f44070 */
[-C--:B------:R-:W-:Y:S02]  /*0280*/  @!P2 IADD3 R6, PT, PT, R6, -R9.reuse, RZ ;  /* 0x800000090606a210 */ /* 0x080fe40007ffe0ff */
[----:B------:R-:W-:Y:S02]  /*0290*/  @!P2 IADD3 R0, PT, PT, R0, 0x1, RZ ;  /* 0x000000010000a810 */ /* 0x000fe40007ffe0ff */
[----:B--2---:R-:W-:Y:S02]  /*02a0*/  IADD3 R7, PT, PT, R8, 0xffffffe, RZ ;  /* 0x0ffffffe08077810 */ /* 0x004fe40007ffe0ff */
[----:B------:R-:W-:Y:S02]  /*02b0*/  ISETP.GE.U32.AND P0, PT, R6, R9, PT ;  /* 0x000000090600720c */ /* 0x000fe40003f06070 */
[----:B------:R-:W-:Y:S02]  /*02c0*/  LOP3.LUT R6, R5, R2, RZ, 0x3c, !PT ;  /* 0x0000000205067212 */ /* 0x000fe400078e3cff */
[----:B------:R-:W2:Y:S01]  /*02d0*/  F2I.FTZ.U32.TRUNC.NTZ R7, R7 ;  /* 0x0000000700077305 */ /* 0x000ea2000021f000 */
[----:B------:R-:W-:-:S02]  /*02e0*/  ISETP.NE.AND P2, PT, R2, RZ, PT ;  /* 0x000000ff0200720c */ /* 0x000fc40003f45270 */
[----:B------:R-:W-:Y:S01]  /*02f0*/  ISETP.GE.AND P1, PT, R6, RZ, PT ;  /* 0x000000ff0600720c */ /* 0x000fe20003f26270 */
[----:B------:R-:W-:-:S05]  /*0300*/  HFMA2 R6, -RZ, RZ, 0, 0 ;  /* 0x00000000ff067431 */ /* 0x000fca00000001ff */
[----:B------:R-:W-:-:S04]  /*0310*/  @P0 IADD3 R0, PT, PT, R0, 0x1, RZ ;  /* 0x0000000100000810 */ /* 0x000fc80007ffe0ff */
[----:B------:R-:W-:Y:S02]  /*0320*/  MOV R10, R0 ;  /* 0x00000000000a7202 */ /* 0x000fe40000000f00 */
[----:B--2---:R-:W-:Y:S02]  /*0330*/  IADD3 R0, PT, PT, RZ, -R7, RZ ;  /* 0x80000007ff007210 */ /* 0x004fe40007ffe0ff */
[----:B------:R-:W-:Y:S02]  /*0340*/  @!P1 IADD3 R10, PT, PT, -R10, RZ, RZ ;  /* 0x000000ff0a0a9210 */ /* 0x000fe40007ffe1ff */
[----:B------:R-:W-:Y:S01]  /*0350*/  @!P2 LOP3.LUT R10, RZ, R2, RZ, 0x33, !PT ;  /* 0x00000002ff0aa212 */ /* 0x000fe200078e33ff */
[----:B------:R-:W-:-:S03]  /*0360*/  IMAD R9, R0, R11, RZ ;  /* 0x0000000b00097224 */ /* 0x000fc600078e02ff */
[----:B------:R-:W-:Y:S01]  /*0370*/  IABS R0, R10 ;  /* 0x0000000a00007213 */ /* 0x000fe20000000000 */
[----:B------:R-:W-:Y:S02]  /*0380*/  IMAD.HI.U32 R6, R7, R9, R6 ;  /* 0x0000000907067227 */ /* 0x000fe400078e0006 */
[----:B------:R-:W2:Y:S04]  /*0390*/  I2F.RP R9, R13 ;  /* 0x0000000d00097306 */ /* 0x000ea80000209400 */
[----:B------:R-:W-:-:S05]  /*03a0*/  IMAD.HI.U32 R6, R6, R0, RZ ;  /* 0x0000000006067227 */ /* 0x000fca00078e00ff */
[----:B------:R-:W-:-:S05]  /*03b0*/  IADD3 R7, PT, PT, -R6, RZ, RZ ;  /* 0x000000ff06077210 */ /* 0x000fca0007ffe1ff */
[C---:B------:R-:W-:Y:S01]  /*03c0*/  IMAD R0, R11.reuse, R7, R0 ;  /* 0x000000070b007224 */ /* 0x040fe200078e0200 */
[----:B--2---:R-:W2:Y:S04]  /*03d0*/  MUFU.RCP R9, R9 ;  /* 0x0000000900097308 */ /* 0x004ea80000001000 */
[----:B------:R-:W-:-:S13]  /*03e0*/  ISETP.GT.U32.AND P2, PT, R11, R0, PT ;  /* 0x000000000b00720c */ /* 0x000fda0003f44070 */
[-C--:B------:R-:W-:Y:S02]  /*03f0*/  @!P2 IADD3 R0, PT, PT, R0, -R11.reuse, RZ ;  /* 0x8000000b0000a210 */ /* 0x080fe40007ffe0ff */
[----:B--2---:R-:W-:Y:S02]  /*0400*/  IADD3 R7, PT, PT, R9, 0xffffffe, RZ ;  /* 0x0ffffffe09077810 */ /* 0x004fe40007ffe0ff */
[----:B------:R-:W-:Y:S02]  /*0410*/  ISETP.GE.U32.AND P0, PT, R0, R11, PT ;  /* 0x0000000b0000720c */ /* 0x000fe40003f06070 */
[----:B------:R-:W-:Y:S02]  /*0420*/  LOP3.LUT R0, R10, R3, RZ, 0x3c, !PT ;  /* 0x000000030a007212 */ /* 0x000fe400078e3cff */
[----:B------:R-:W-:Y:S01]  /*0430*/  @!P2 IADD3 R6, PT, PT, R6, 0x1, RZ ;  /* 0x000000010606a810 */ /* 0x000fe20007ffe0ff */
[----:B------:R-:W2:Y:S01]  /*0440*/  F2I.FTZ.U32.TRUNC.NTZ R7, R7 ;  /* 0x0000000700077305 */ /* 0x000ea2000021f000 */
[----:B------:R-:W-:-:S02]  /*0450*/  ISETP.GE.AND P1, PT, R0, RZ, PT ;  /* 0x000000ff0000720c */ /* 0x000fc40003f26270 */
[----:B------:R-:W-:-:S05]  /*0460*/  ISETP.NE.AND P2, PT, R3, RZ, PT ;  /* 0x000000ff0300720c */ /* 0x000fca0003f45270 */
[----:B------:R-:W-:-:S04]  /*0470*/  @P0 IADD3 R6, PT, PT, R6, 0x1, RZ ;  /* 0x0000000106060810 */ /* 0x000fc80007ffe0ff */
[----:B------:R-:W-:Y:S01]  /*0480*/  MOV R8, R6 ;  /* 0x0000000600087202 */ /* 0x000fe20000000f00 */
[----:B------:R-:W-:Y:S01]  /*0490*/  HFMA2 R6, -RZ, RZ, 0, 0 ;  /* 0x00000000ff067431 */ /* 0x000fe200000001ff */
[----:B--2---:R-:W-:Y:S02]  /*04a0*/  IADD3 R0, PT, PT, RZ, -R7, RZ ;  /* 0x80000007ff007210 */ /* 0x004fe40007ffe0ff */
[----:B------:R-:W-:Y:S02]  /*04b0*/  @!P1 IADD3 R8, PT, PT, -R8, RZ, RZ ;  /* 0x000000ff08089210 */ /* 0x000fe40007ffe1ff */
[----:B------:R-:W-:Y:S01]  /*04c0*/  @!P2 LOP3.LUT R8, RZ, R3, RZ, 0x33, !PT ;  /* 0x00000003ff08a212 */ /* 0x000fe200078e33ff */
[----:B------:R-:W-:-:S03]  /*04d0*/  IMAD R9, R0, R13, RZ ;  /* 0x0000000d00097224 */ /* 0x000fc600078e02ff */
[C---:B------:R-:W-:Y:S01]  /*04e0*/  SHF.L.U32 R11, R8.reuse, 0x3, RZ ;  /* 0x00000003080b7819 */ /* 0x040fe200000006ff */
[----:B------:R-:W-:Y:S01]  /*04f0*/  IMAD.HI.U32 R6, R7, R9, R6 ;  /* 0x0000000907067227 */ /* 0x000fe200078e0006 */
[----:B------:R-:W-:Y:S02]  /*0500*/  IADD3 R8, PT, PT, -R8, RZ, RZ ;  /* 0x000000ff08087210 */ /* 0x000fe40007ffe1ff */
[----:B------:R-:W-:-:S03]  /*0510*/  IABS R0, R11 ;  /* 0x0000000b00007213 */ /* 0x000fc60000000000 */
[----:B------:R-:W-:Y:S01]  /*0520*/  IMAD R3, R3, R8, R10 ;  /* 0x0000000803037224 */ /* 0x000fe200078e020a */
[----:B------:R-:W-:-:S05]  /*0530*/  MOV R7, R0 ;  /* 0x0000000000077202 */ /* 0x000fca0000000f00 */
[----:B------:R-:W-:-:S05]  /*0540*/  IMAD.HI.U32 R0, R6, R7, RZ ;  /* 0x0000000706007227 */ /* 0x000fca00078e00ff */
[----:B------:R-:W-:-:S05]  /*0550*/  IADD3 R6, PT, PT, -R0, RZ, RZ ;  /* 0x000000ff00067210 */ /* 0x000fca0007ffe1ff */
[----:B------:R-:W-:-:S05]  /*0560*/  IMAD R6, R13, R6, R7 ;  /* 0x000000060d067224 */ /* 0x000fca00078e0207 */
[----:B------:R-:W-:-:S13]  /*0570*/  ISETP.GT.U32.AND P2, PT, R13, R6, PT ;  /* 0x000000060d00720c */ /* 0x000fda0003f44070 */
[-C--:B------:R-:W-:Y:S02]  /*0580*/  @!P2 IADD3 R6, PT, PT, R6, -R13.reuse, RZ ;  /* 0x8000000d0606a210 */ /* 0x080fe40007ffe0ff */
[----:B------:R-:W-:Y:S02]  /*0590*/  @!P2 IADD3 R0, PT, PT, R0, 0x1, RZ ;  /* 0x000000010000a810 */ /* 0x000fe40007ffe0ff */
[----:B------:R-:W-:Y:S02]  /*05a0*/  ISETP.GE.U32.AND P0, PT, R6, R13, PT ;  /* 0x0000000d0600720c */ /* 0x000fe40003f06070 */
[----:B------:R-:W-:Y:S02]  /*05b0*/  LOP3.LUT R6, R11, R4, RZ, 0x3c, !PT ;  /* 0x000000040b067212 */ /* 0x000fe400078e3cff */
[----:B------:R-:W-:Y:S02]  /*05c0*/  ISETP.NE.AND P2, PT, R4, RZ, PT ;  /* 0x000000ff0400720c */ /* 0x000fe40003f45270 */
[----:B------:R-:W-:-:S02]  /*05d0*/  ISETP.GE.AND P1, PT, R6, RZ, PT ;  /* 0x000000ff0600720c */ /* 0x000fc40003f26270 */
[----:B------:R-:W-:-:S05]  /*05e0*/  IADD3 R6, PT, PT, -R10, RZ, RZ ;  /* 0x000000ff0a067210 */ /* 0x000fca0007ffe1ff */
[----:B------:R-:W-:Y:S01]  /*05f0*/  @P0 IADD3 R0, PT, PT, R0, 0x1, RZ ;  /* 0x0000000100000810 */ /* 0x000fe20007ffe0ff */
[----:B------:R-:W-:Y:S01]  /*0600*/  IMAD R2, R2, R6, R5 ;  /* 0x0000000602027224 */ /* 0x000fe200078e0205 */
[----:B0-----:R-:W-:Y:S01]  /*0610*/  ISETP.NE.AND P0, PT, R16, RZ, PT ;  /* 0x000000ff1000720c */ /* 0x001fe20003f05270 */
[----:B------:R-:W-:Y:S01]  /*0620*/  HFMA2 R6, -RZ, RZ, 0, 0 ;  /* 0x00000000ff067431 */ /* 0x000fe200000001ff */
[----:B------:R-:W-:Y:S02]  /*0630*/  MOV R5, RZ ;  /* 0x000000ff00057202 */ /* 0x000fe40000000f00 */
[----:B------:R-:W-:Y:S02]  /*0640*/  @!P1 IADD3 R0, PT, PT, -R0, RZ, RZ ;  /* 0x000000ff00009210 */ /* 0x000fe40007ffe1ff */
[----:B------:R-:W-:-:S04]  /*0650*/  @!P2 LOP3.LUT R0, RZ, R4, RZ, 0x33, !PT ;  /* 0x00000004ff00a212 */ /* 0x000fc800078e33ff */
[----:B------:R-:W-:-:S05]  /*0660*/  IADD3 R7, PT, PT, -R0, RZ, RZ ;  /* 0x000000ff00077210 */ /* 0x000fca0007ffe1ff */
[----:B------:R-:W-:Y:S01]  /*0670*/  IMAD R4, R4, R7, R11 ;  /* 0x0000000704047224 */ /* 0x000fe200078e020b */
[----:B-1----:R-:W-:Y:S06]  /*0680*/  @!P0 BRA `(.L_x_0) ;  /* 0x0000000c00b88947 */ /* 0x002fec0003800000 */
[----:B------:R-:W0:Y:S01]  /*0690*/  LDCU UR6, c[0x0][0x384] ;  /* 0x00007080ff0677ac */ /* 0x000e220008000800 */
[----:B------:R-:W1:Y:S01]  /*06a0*/  LDCU UR7, c[0x0][0x398] ;  /* 0x00007300ff0777ac */ /* 0x000e620008000800 */
[----:B0-----:R-:W-:-:S04]  /*06b0*/  UISETP.NE.AND UP0, UPT, UR6, URZ, UPT ;  /* 0x000000ff0600728c */ /* 0x001fc8000bf05270 */
[----:B-1----:R-:W-:-:S09]  /*06c0*/  UISETP.EQ.OR UP0, UPT, UR7, URZ, !UP0 ;  /* 0x000000ff0700728c */ /* 0x002fd2000c702670 */
[----:B------:R-:W-:Y:S05]  /*06d0*/  BRA.U UP0, `(.L_x_0) ;  /* 0x0000000d00a47547 */ /* 0x000fea000b800000 */
[----:B------:R-:W0:Y:S01]  /*06e0*/  LDC R29, c[0x0][0x38c] ;  /* 0x0000e300ff1d7b82 */ /* 0x000e220000000800 */
[----:B------:R-:W1:Y:S01]  /*06f0*/  LDCU UR4, c[0x0][0x39c] ;  /* 0x00007380ff0477ac */ /* 0x000e620008000800 */
[C---:B------:R-:W-:Y:S01]  /*0700*/  IMAD R8, R4.reuse, UR6, RZ ;  /* 0x0000000604087c24 */ /* 0x040fe2000f8e02ff */
[----:B------:R-:W-:Y:S01]  /*0710*/  IADD3 R18, PT, PT, R4, 0x2, RZ ;  /* 0x0000000204127810 */ /* 0x000fe20007ffe0ff */
[----:B------:R-:W-:Y:S01]  /*0720*/  IMAD R7, R16, UR6, RZ ;  /* 0x0000000610077c24 */ /* 0x000fe2000f8e02ff */
[----:B------:R-:W2:Y:S01]  /*0730*/  LDCU UR10, c[0x0][0x390] ;  /* 0x00007200ff0a77ac */ /* 0x000ea20008000800 */
[C---:B------:R-:W-:Y:S01]  /*0740*/  IADD3 R20, PT, PT, R4.reuse, 0x3, RZ ;  /* 0x0000000304147810 */ /* 0x040fe20007ffe0ff */
[----:B------:R-:W-:Y:S01]  /*0750*/  HFMA2 R5, -RZ, RZ, 0, 0 ;  /* 0x00000000ff057431 */ /* 0x000fe200000001ff */
[C---:B------:R-:W-:Y:S01]  /*0760*/  IADD3 R22, PT, PT, R4.reuse, 0x4, RZ ;  /* 0x0000000404167810 */ /* 0x040fe20007ffe0ff */
[----:B------:R-:W3:Y:S01]  /*0770*/  LDCU UR5, c[0x0][0x3a0] ;  /* 0x00007400ff0577ac */ /* 0x000ee20008000800 */
[----:B------:R-:W-:Y:S01]  /*0780*/  IADD3 R24, PT, PT, R4, 0x5, RZ ;  /* 0x0000000504187810 */ /* 0x000fe20007ffe0ff */
[----:B------:R-:W-:Y:S01]  /*0790*/  IMAD R9, R18, UR6, RZ ;  /* 0x0000000612097c24 */ /* 0x000fe2000f8e02ff */
[----:B------:R-:W-:Y:S01]  /*07a0*/  IADD3 R26, PT, PT, R4, 0x6, RZ ;  /* 0x00000006041a7810 */ /* 0x000fe20007ffe0ff */
[----:B------:R-:W-:Y:S01]  /*07b0*/  IMAD R10, R20, UR6, RZ ;  /* 0x00000006140a7c24 */ /* 0x000fe2000f8e02ff */
[----:B------:R-:W-:Y:S01]  /*07c0*/  IADD3 R28, PT, PT, R4, 0x7, RZ ;  /* 0x00000007041c7810 */ /* 0x000fe20007ffe0ff */
[----:B------:R-:W-:Y:S01]  /*07d0*/  IMAD R11, R22, UR6, RZ ;  /* 0x00000006160b7c24 */ /* 0x000fe2000f8e02ff */
[----:B------:R-:W-:Y:S01]  /*07e0*/  IADD3 R15, PT, PT, R8, UR6, RZ ;  /* 0x00000006080f7c10 */ /* 0x000fe2000fffe0ff */
[----:B------:R-:W-:Y:S01]  /*07f0*/  IMAD R12, R24, UR6, RZ ;  /* 0x00000006180c7c24 */ /* 0x000fe2000f8e02ff */
[----:B------:R-:W-:Y:S01]  /*0800*/  CS2R R52, SRZ ;  /* 0x0000000000347805 */ /* 0x000fe2000001ff00 */
[----:B------:R-:W-:Y:S01]  /*0810*/  IMAD R13, R26, UR6, RZ ;  /* 0x000000061a0d7c24 */ /* 0x000fe2000f8e02ff */
[----:B------:R-:W-:Y:S01]  /*0820*/  CS2R R56, SRZ ;  /* 0x0000000000387805 */ /* 0x000fe2000001ff00 */
[----:B------:R-:W-:Y:S01]  /*0830*/  IMAD R14, R28, UR6, RZ ;  /* 0x000000061c0e7c24 */ /* 0x000fe2000f8e02ff */
[----:B------:R-:W-:Y:S01]  /*0840*/  CS2R R54, SRZ ;  /* 0x0000000000367805 */ /* 0x000fe2000001ff00 */
[----:B-1----:R-:W-:Y:S01]  /*0850*/  IMAD R25, R3, UR4, RZ ;  /* 0x0000000403197c24 */ /* 0x002fe2000f8e02ff */
[----:B------:R-:W-:Y:S01]  /*0860*/  MOV R6, RZ ;  /* 0x000000ff00067202 */ /* 0x000fe20000000f00 */
[----:B0-----:R-:W-:Y:S01]  /*0870*/  IMAD R30, R0, R29, RZ ;  /* 0x0000001d001e7224 */ /* 0x001fe200078e02ff */
[----:B------:R-:W-:Y:S01]  /*0880*/  UMOV UR4, URZ ;  /* 0x000000ff00047c82 */ /* 0x000fe20008000000 */
[----:B------:R-:W-:-:S02]  /*0890*/  IMAD R19, R7, R20, RZ ;  /* 0x0000001407137224 */ /* 0x000fc400078e02ff */
[C---:B------:R-:W-:Y:S02]  /*08a0*/  IMAD R20, R7.reuse, R22, RZ ;  /* 0x0000001607147224 */ /* 0x040fe400078e02ff */
[----:B------:R-:W-:Y:S02]  /*08b0*/  IMAD R23, R7, R28, RZ ;  /* 0x0000001c07177224 */ /* 0x000fe400078e02ff */
[-CC-:B------:R-:W-:Y:S02]  /*08c0*/  IMAD R9, R9, R16.reuse, R16.reuse ;  /* 0x0000001009097224 */ /* 0x180fe400078e0210 */
[-CC-:B------:R-:W-:Y:S02]  /*08d0*/  IMAD R10, R10, R16.reuse, R16.reuse ;  /* 0x000000100a0a7224 */ /* 0x180fe400078e0210 */
[-CC-:B------:R-:W-:Y:S02]  /*08e0*/  IMAD R11, R11, R16.reuse, R16.reuse ;  /* 0x000000100b0b7224 */ /* 0x180fe400078e0210 */
[----:B------:R-:W-:-:S02]  /*08f0*/  IMAD R12, R12, R16, R16 ;  /* 0x000000100c0c7224 */ /* 0x000fc400078e0210 */
[-CC-:B------:R-:W-:Y:S02]  /*0900*/  IMAD R13, R13, R16.reuse, R16.reuse ;  /* 0x000000100d0d7224 */ /* 0x180fe400078e0210 */
[-CC-:B------:R-:W-:Y:S02]  /*0910*/  IMAD R14, R14, R16.reuse, R16.reuse ;  /* 0x000000100e0e7224 */ /* 0x180fe400078e0210 */
[----:B------:R-:W-:Y:S02]  /*0920*/  IMAD R15, R15, R16, R16 ;  /* 0x000000100f0f7224 */ /* 0x000fe400078e0210 */
[C---:B------:R-:W-:Y:S02]  /*0930*/  IMAD R21, R7.reuse, R24, RZ ;  /* 0x0000001807157224 */ /* 0x040fe400078e02ff */
[----:B------:R-:W-:Y:S02]  /*0940*/  IMAD R22, R7, R26, RZ ;  /* 0x0000001a07167224 */ /* 0x000fe400078e02ff */
[----:B--2---:R-:W-:-:S02]  /*0950*/  IMAD R28, R29, UR10, RZ ;  /* 0x0000000a1d1c7c24 */ /* 0x004fc4000f8e02ff */
[----:B------:R-:W-:Y:S02]  /*0960*/  IMAD R16, R16, UR7, RZ ;  /* 0x0000000710107c24 */ /* 0x000fe4000f8e02ff */
[----:B------:R-:W-:Y:S02]  /*0970*/  IMAD R17, R0, UR6, RZ ;  /* 0x0000000600117c24 */ /* 0x000fe4000f8e02ff */
[C---:B------:R-:W-:Y:S02]  /*0980*/  IMAD R18, R7.reuse, R18, RZ ;  /* 0x0000001207127224 */ /* 0x040fe400078e02ff */
[----:B------:R-:W-:Y:S02]  /*0990*/  IMAD R24, R4, R7, R7 ;  /* 0x0000000704187224 */ /* 0x000fe400078e0207 */
[----:B------:R-:W-:Y:S02]  /*09a0*/  IMAD R26, R7, UR7, RZ ;  /* 0x00000007071a7c24 */ /* 0x000fe4000f8e02ff */
[----:B---3--:R-:W-:-:S02]  /*09b0*/  IMAD R27, R2, UR5, RZ ;  /* 0x00000005021b7c24 */ /* 0x008fc4000f8e02ff */
[----:B------:R-:W-:-:S07]  /*09c0*/  IMAD R29, R30, UR6, R25 ;  /* 0x000000061e1d7c24 */ /* 0x000fce000f8e0219 */
.L_x_5:
[----:B------:R-:W0:Y:S01]  /*09d0*/  LDC R7, c[0x0][0x394] ;  /* 0x0000e500ff077b82 */ /* 0x000e220000000800 */
[----:B------:R-:W-:Y:S01]  /*09e0*/  UMOV UR5, URZ ;  /* 0x000000ff00057c82 */ /* 0x000fe20008000000 */
[----:B0-----:R-:W-:-:S07]  /*09f0*/  IMAD R32, R8, R7, R7 ;  /* 0x0000000708207224 */ /* 0x001fce00078e0207 */
.L_x_4:
[----:B------:R-:W0:Y:S01]  /*0a00*/  LDCU UR7, c[0x0][0x384] ;  /* 0x00007080ff0777ac */ /* 0x000e220008000800 */
[----:B------:R-:W-:Y:S01]  /*0a10*/  UMOV UR6, URZ ;  /* 0x000000ff00067c82 */ /* 0x000fe20008000000 */
[----:B0-----:R-:W-:-:S09]  /*0a20*/  UISETP.NE.AND UP0, UPT, UR7, 0x1, UPT ;  /* 0x000000010700788c */ /* 0x001fd2000bf05270 */
[----:B------:R-:W-:Y:S05]  /*0a30*/  BRA.U !UP0, `(.L_x_1) ;  /* 0x0000000508e47547 */ /* 0x000fea000b800000 */
[----:B------:R-:W0:Y:S01]  /*0a40*/  LDC R47, c[0x0][0x398] ;  /* 0x0000e600ff2f7b82 */ /* 0x000e220000000800 */
[----:B------:R-:W1:Y:S01]  /*0a50*/  LDCU UR10, c[0x0][0x390] ;  /* 0x00007200ff0a77ac */ /* 0x000e620008000800 */
[----:B------:R-:W-:Y:S02]  /*0a60*/  IADD3 R34, PT, PT, R32, UR4, RZ ;  /* 0x0000000420227c10 */ /* 0x000fe4000fffe0ff */
[----:B------:R-:W-:Y:S01]  /*0a70*/  IADD3 R31, PT, PT, R18, UR4, RZ ;  /* 0x00000004121f7c10 */ /* 0x000fe2000fffe0ff */
[----:B------:R-:W-:Y:S01]  /*0a80*/  ULOP3.LUT UR6, UR7, 0xfffffffe, URZ, 0xc0, !UPT ;  /* 0xfffffffe07067892 */ /* 0x000fe2000f8ec0ff */
[----:B------:R-:W-:Y:S02]  /*0a90*/  IADD3 R58, PT, PT, R12, UR4, RZ ;  /* 0x000000040c3a7c10 */ /* 0x000fe4000fffe0ff */
[----:B------:R-:W2:Y:S01]  /*0aa0*/  LDC R39, c[0x0][0x38c] ;  /* 0x0000e300ff277b82 */ /* 0x000ea20000000800 */
[----:B------:R-:W-:Y:S01]  /*0ab0*/  IADD3 R50, PT, PT, R13, UR4, RZ ;  /* 0x000000040d327c10 */ /* 0x000fe2000fffe0ff */
[----:B------:R-:W-:Y:S01]  /*0ac0*/  UIADD3 UR6, UPT, UPT, -UR6, URZ, URZ ;  /* 0x000000ff06067290 */ /* 0x000fe2000fffe1ff */
[----:B------:R-:W-:-:S02]  /*0ad0*/  IADD3 R48, PT, PT, R29, UR4, RZ ;  /* 0x000000041d307c10 */ /* 0x000fc4000fffe0ff */
[----:B------:R-:W-:Y:S02]  /*0ae0*/  IADD3 R33, PT, PT, R24, UR4, RZ ;  /* 0x0000000418217c10 */ /* 0x000fe4000fffe0ff */
[----:B------:R-:W-:Y:S01]  /*0af0*/  IADD3 R35, PT, PT, R9, UR4, RZ ;  /* 0x0000000409237c10 */ /* 0x000fe2000fffe0ff */
[----:B------:R-:W3:Y:S01]  /*0b00*/  LDC R7, c[0x0][0x394] ;  /* 0x0000e500ff077b82 */ /* 0x000ee20000000800 */
[----:B------:R-:W-:Y:S02]  /*0b10*/  IADD3 R36, PT, PT, R19, UR4, RZ ;  /* 0x0000000413247c10 */ /* 0x000fe4000fffe0ff */
[----:B------:R-:W-:Y:S01]  /*0b20*/  IADD3 R37, PT, PT, R10, UR4, RZ ;  /* 0x000000040a257c10 */ /* 0x000fe2000fffe0ff */
[----:B-1----:R-:W-:Y:S01]  /*0b30*/  IMAD R48, R48, UR10, R27 ;  /* 0x0000000a30307c24 */ /* 0x002fe2000f8e021b */
[----:B------:R-:W-:Y:S02]  /*0b40*/  IADD3 R38, PT, PT, R20, UR4, RZ ;  /* 0x0000000414267c10 */ /* 0x000fe4000fffe0ff */
[----:B------:R-:W-:Y:S01]  /*0b50*/  IADD3 R60, PT, PT, R11, UR4, RZ ;  /* 0x000000040b3c7c10 */ /* 0x000fe2000fffe0ff */
[-C--:B0-----:R-:W-:Y:S01]  /*0b60*/  IMAD R49, R34, R47.reuse, UR5 ;  /* 0x0000000522317e24 */ /* 0x081fe2000f8e022f */
[----:B------:R-:W-:Y:S01]  /*0b70*/  IADD3 R40, PT, PT, R21, UR4, RZ ;  /* 0x0000000415287c10 */ /* 0x000fe2000fffe0ff */
[-C--:B------:R-:W-:Y:S01]  /*0b80*/  IMAD R34, R31, R47.reuse, UR5 ;  /* 0x000000051f227e24 */ /* 0x080fe2000f8e022f */
[----:B------:R-:W-:Y:S01]  /*0b90*/  IADD3 R42, PT, PT, R22, UR4, RZ ;  /* 0x00000004162a7c10 */ /* 0x000fe2000fffe0ff */
[-C--:B------:R-:W-:Y:S01]  /*0ba0*/  IMAD R41, R58, R47.reuse, UR5 ;  /* 0x000000053a297e24 */ /* 0x080fe2000f8e022f */
[----:B------:R-:W-:Y:S01]  /*0bb0*/  IADD3 R44, PT, PT, R23, UR4, RZ ;  /* 0x00000004172c7c10 */ /* 0x000fe2000fffe0ff */
[----:B------:R-:W-:Y:S01]  /*0bc0*/  IMAD R43, R50, R47, UR5 ;  /* 0x00000005322b7e24 */ /* 0x000fe2000f8e022f */
[----:B------:R-:W-:Y:S01]  /*0bd0*/  IADD3 R30, PT, PT, R14, UR4, RZ ;  /* 0x000000040e1e7c10 */ /* 0x000fe2000fffe0ff */
[----:B--2---:R-:W-:Y:S01]  /*0be0*/  IMAD R31, R17, R39, R39 ;  /* 0x00000027111f7224 */ /* 0x004fe200078e0227 */
[----:B------:R-:W-:Y:S01]  /*0bf0*/  IADD3 R46, PT, PT, R15, UR4, RZ ;  /* 0x000000040f2e7c10 */ /* 0x000fe2000fffe0ff */
[-C--:B------:R-:W-:Y:S01]  /*0c00*/  IMAD R33, R33, R47.reuse, UR5 ;  /* 0x0000000521217e24 */ /* 0x080fe2000f8e022f */
[----:B------:R-:W-:Y:S01]  /*0c10*/  IADD3 R48, PT, PT, R48, UR5, RZ ;  /* 0x0000000530307c10 */ /* 0x000fe2000fffe0ff */
[-C--:B------:R-:W-:Y:S01]  /*0c20*/  IMAD R35, R35, R47.reuse, UR5 ;  /* 0x0000000523237e24 */ /* 0x080fe2000f8e022f */
[----:B------:R-:W-:Y:S01]  /*0c30*/  IADD3 R58, PT, PT, R25, UR4, R31 ;  /* 0x00000004193a7c10 */ /* 0x000fe2000fffe01f */
[----:B------:R-:W-:-:S02]  /*0c40*/  IMAD R36, R36, R47, UR5 ;  /* 0x0000000524247e24 */ /* 0x000fc4000f8e022f */
[----:B---3--:R-:W-:Y:S02]  /*0c50*/  IMAD R50, R8, R7, UR4 ;  /* 0x0000000408327e24 */ /* 0x008fe4000f8e0207 */
[----:B------:R-:W-:Y:S02]  /*0c60*/  IMAD R58, R58, UR10, R27 ;  /* 0x0000000a3a3a7c24 */ /* 0x000fe4000f8e021b */
[-C--:B------:R-:W-:Y:S02]  /*0c70*/  IMAD R37, R37, R47.reuse, UR5 ;  /* 0x0000000525257e24 */ /* 0x080fe4000f8e022f */
[-C--:B------:R-:W-:Y:S01]  /*0c80*/  IMAD R38, R38, R47.reuse, UR5 ;  /* 0x0000000526267e24 */ /* 0x080fe2000f8e022f */
[----:B------:R-:W-:Y:S01]  /*0c90*/  IADD3 R7, PT, PT, R58, UR5, RZ ;  /* 0x000000053a077c10 */ /* 0x000fe2000fffe0ff */
[-C--:B------:R-:W-:Y:S02]  /*0ca0*/  IMAD R39, R60, R47.reuse, UR5 ;  /* 0x000000053c277e24 */ /* 0x080fe4000f8e022f */
[----:B------:R-:W-:-:S02]  /*0cb0*/  IMAD R40, R40, R47, UR5 ;  /* 0x0000000528287e24 */ /* 0x000fc4000f8e022f */
[-C--:B------:R-:W-:Y:S02]  /*0cc0*/  IMAD R42, R42, R47.reuse, UR5 ;  /* 0x000000052a2a7e24 */ /* 0x080fe4000f8e022f */
[-C--:B------:R-:W-:Y:S02]  /*0cd0*/  IMAD R44, R44, R47.reuse, UR5 ;  /* 0x000000052c2c7e24 */ /* 0x080fe4000f8e022f */
[-C--:B------:R-:W-:Y:S02]  /*0ce0*/  IMAD R45, R30, R47.reuse, UR5 ;  /* 0x000000051e2d7e24 */ /* 0x080fe4000f8e022f */
[-C--:B------:R-:W-:Y:S02]  /*0cf0*/  IMAD R46, R46, R47.reuse, UR5 ;  /* 0x000000052e2e7e24 */ /* 0x080fe4000f8e022f */
[----:B------:R-:W-:-:S07]  /*0d00*/  IMAD R47, R50, R47, UR5 ;  /* 0x00000005322f7e24 */ /* 0x000fce000f8e022f */
.L_x_2:
[----:B------:R-:W0:Y:S02]  /*0d10*/  LDC.64 R58, c[0x0][0x3b0] ;  /* 0x0000ec00ff3a7b82 */ /* 0x000e240000000a00 */
[----:B0-----:R-:W-:-:S05]  /*0d20*/  IMAD.WIDE.U32 R30, R48, 0x4, R58 ;  /* 0x00000004301e7825 */ /* 0x001fca00078e003a */
[----:B------:R0:W2:Y:S01]  /*0d30*/  LDG.E R51, desc[UR8][R30.64] ;  /* 0x000000081e337981 */ /* 0x0000a2000c1e1900 */
[----:B------:R-:W-:-:S05]  /*0d40*/  IMAD.WIDE.U32 R58, R7, 0x4, R58 ;  /* 0x00000004073a7825 */ /* 0x000fca00078e003a */
[----:B------:R1:W3:Y:S01]  /*0d50*/  LDG.E R50, desc[UR8][R58.64] ;  /* 0x000000083a327981 */ /* 0x0002e2000c1e1900 */
[----:B0-----:R-:W1:Y:S02]  /*0d60*/  LDC.64 R30, c[0x0][0x3b8] ;  /* 0x0000ee00ff1e7b82 */ /* 0x001e640000000a00 */
[----:B-1----:R-:W-:-:S05]  /*0d70*/  IMAD.WIDE.U32 R58, R47, 0x4, R30 ;  /* 0x000000042f3a7825 */ /* 0x002fca00078e001e */
[----:B------:R0:W2:Y:S02]  /*0d80*/  LDG.E R60, desc[UR8][R58.64] ;  /* 0x000000083a3c7981 */ /* 0x0000a4000c1e1900 */
[----:B0-----:R-:W-:-:S04]  /*0d90*/  IMAD.WIDE.U32 R58, R33, 0x4, R30 ;  /* 0x00000004213a7825 */ /* 0x001fc800078e001e */
[----:B--2---:R-:W-:Y:S02]  /*0da0*/  FFMA R6, R51, R60, R6 ;  /* 0x0000003c33067223 */ /* 0x004fe40000000006 */
[----:B------:R0:W2:Y:S02]  /*0db0*/  LDG.E R60, desc[UR8][R58.64] ;  /* 0x000000083a3c7981 */ /* 0x0000a4000c1e1900 */
[----:B0-----:R-:W-:-:S04]  /*0dc0*/  IMAD.WIDE.U32 R58, R34, 0x4, R30 ;  /* 0x00000004223a7825 */ /* 0x001fc800078e001e */
[----:B--2---:R-:W-:Y:S02]  /*0dd0*/  FFMA R5, R51, R60, R5 ;  /* 0x0000003c33057223 */ /* 0x004fe40000000005 */
[----:B------:R0:W2:Y:S02]  /*0de0*/  LDG.E R60, desc[UR8][R58.64] ;  /* 0x000000083a3c7981 */ /* 0x0000a4000c1e1900 */
[----:B0-----:R-:W-:-:S05]  /*0df0*/  IMAD.WIDE.U32 R58, R36, 0x4, R30 ;  /* 0x00000004243a7825 */ /* 0x001fca00078e001e */
[----:B------:R0:W4:Y:S02]  /*0e00*/  LDG.E R61, desc[UR8][R58.64] ;  /* 0x000000083a3d7981 */ /* 0x000124000c1e1900 */
[----:B0-----:R-:W-:-:S04]  /*0e10*/  IMAD.WIDE.U32 R58, R38, 0x4, R30 ;  /* 0x00000004263a7825 */ /* 0x001fc800078e001e */
[----:B--2---:R-:W-:Y:S02]  /*0e20*/  FFMA R53, R51, R60, R53 ;  /* 0x0000003c33357223 */ /* 0x004fe40000000035 */
[----:B------:R0:W2:Y:S02]  /*0e30*/  LDG.E R60, desc[UR8][R58.64] ;  /* 0x000000083a3c7981 */ /* 0x0000a4000c1e1900 */
[----:B0-----:R-:W-:-:S04]  /*0e40*/  IMAD.WIDE.U32 R58, R40, 0x4, R30 ;  /* 0x00000004283a7825 */ /* 0x001fc800078e001e */
[----:B----4-:R-:W-:Y:S02]  /*0e50*/  FFMA R54, R51, R61, R54 ;  /* 0x0000003d33367223 */ /* 0x010fe40000000036 */
        /* <DEDUP_REMOVED lines=8> */
[C---:B--2---:R-:W-:Y:S01]  /*0ee0*/  FFMA R57, R51.reuse, R60, R57 ;  /* 0x0000003c33397223 */ /* 0x044fe20000000039 */
[----:B----4-:R-:W-:Y:S02]  /*0ef0*/  FFMA R52, R51, R61, R52 ;  /* 0x0000003d33347223 */ /* 0x010fe40000000034 */
[----:B------:R0:W3:Y:S02]  /*0f00*/  LDG.E R51, desc[UR8][R58.64] ;  /* 0x000000083a337981 */ /* 0x0000e4000c1e1900 */
[----:B0-----:R-:W-:-:S05]  /*0f10*/  IMAD.WIDE.U32 R58, R46, 0x4, R30 ;  /* 0x000000042e3a7825 */ /* 0x001fca00078e001e */
[----:B------:R0:W2:Y:S02]  /*0f20*/  LDG.E R60, desc[UR8][R58.64] ;  /* 0x000000083a3c7981 */ /* 0x0000a4000c1e1900 */
[----:B0-----:R-:W-:-:S04]  /*0f30*/  IMAD.WIDE.U32 R58, R35, 0x4, R30 ;  /* 0x00000004233a7825 */ /* 0x001fc800078e001e */
[C---:B---3--:R-:W-:Y:S01]  /*0f40*/  FFMA R6, R50.reuse, R51, R6 ;  /* 0x0000003332067223 */ /* 0x048fe20000000006 */
[----:B--2---:R-:W-:Y:S02]  /*0f50*/  FFMA R5, R50, R60, R5 ;  /* 0x0000003c32057223 */ /* 0x004fe40000000005 */
[----:B------:R0:W2:Y:S02]  /*0f60*/  LDG.E R60, desc[UR8][R58.64] ;  /* 0x000000083a3c7981 */ /* 0x0000a4000c1e1900 */
[----:B0-----:R-:W-:-:S05]  /*0f70*/  IMAD.WIDE.U32 R58, R37, 0x4, R30 ;  /* 0x00000004253a7825 */ /* 0x001fca00078e001e */
[----:B------:R0:W3:Y:S02]  /*0f80*/  LDG.E R51, desc[UR8][R58.64] ;  /* 0x000000083a337981 */ /* 0x0000e4000c1e1900 */
[----:B0-----:R-:W-:-:S04]  /*0f90*/  IMAD.WIDE.U32 R58, R39, 0x4, R30 ;  /* 0x00000004273a7825 */ /* 0x001fc800078e001e */
[----:B--2---:R-:W-:Y:S02]  /*0fa0*/  FFMA R53, R50, R60, R53 ;  /* 0x0000003c32357223 */ /* 0x004fe40000000035 */
[----:B------:R0:W2:Y:S02]  /*0fb0*/  LDG.E R60, desc[UR8][R58.64] ;  /* 0x000000083a3c7981 */ /* 0x0000a4000c1e1900 */
[----:B0-----:R-:W-:-:S04]  /*0fc0*/  IMAD.WIDE.U32 R58, R41, 0x4, R30 ;  /* 0x00000004293a7825 */ /* 0x001fc800078e001e */
[----:B---3--:R-:W-:Y:S02]  /*0fd0*/  FFMA R54, R50, R51, R54 ;  /* 0x0000003332367223 */ /* 0x008fe40000000036 */
[----:B------:R0:W3:Y:S02]  /*0fe0*/  LDG.E R51, desc[UR8][R58.64] ;  /* 0x000000083a337981 */ /* 0x0000e4000c1e1900 */
[----:B0-----:R-:W-:-:S04]  /*0ff0*/  IMAD.WIDE.U32 R58, R43, 0x4, R30 ;  /* 0x000000042b3a7825 */ /* 0x001fc800078e001e */
[----:B------:R-:W-:-:S06]  /*1000*/  IMAD.WIDE.U32 R30, R45, 0x4, R30 ;  /* 0x000000042d1e7825 */ /* 0x000fcc00078e001e */
[----:B------:R-:W4:Y:S01]  /*1010*/  LDG.E R31, desc[UR8][R30.64] ;  /* 0x000000081e1f7981 */ /* 0x000f22000c1e1900 */
[----:B---3--:R-:W-:-:S03]  /*1020*/  FFMA R56, R50, R51, R56 ;  /* 0x0000003332387223 */ /* 0x008fc60000000038 */
[----:B------:R-:W3:Y:S01]  /*1030*/  LDG.E R51, desc[UR8][R58.64] ;  /* 0x000000083a337981 */ /* 0x000ee2000c1e1900 */
[----:B------:R-:W-:-:S04]  /*1040*/  UIADD3 UR6, UPT, UPT, UR6, 0x2, URZ ;  /* 0x0000000206067890 */ /* 0x000fc8000fffe0ff */
[----:B------:R-:W-:Y:S01]  /*1050*/  UISETP.NE.AND UP0, UPT, UR6, URZ, UPT ;  /* 0x000000ff0600728c */ /* 0x000fe2000bf05270 */
[----:B--2---:R-:W-:Y:S01]  /*1060*/  FFMA R55, R50, R60, R55 ;  /* 0x0000003c32377223 */ /* 0x004fe20000000037 */
[C---:B------:R-:W-:Y:S02]  /*1070*/  LEA R7, R28.reuse, R7, 0x1 ;  /* 0x000000071c077211 */ /* 0x040fe400078e08ff */
[----:B------:R-:W-:Y:S02]  /*1080*/  LEA R48, R28, R48, 0x1 ;  /* 0x000000301c307211 */ /* 0x000fe400078e08ff */
[C---:B------:R-:W-:Y:S02]  /*1090*/  LEA R49, R16.reuse, R49, 0x1 ;  /* 0x0000003110317211 */ /* 0x040fe400078e08ff */
[C---:B------:R-:W-:Y:S02]  /*10a0*/  LEA R33, R16.reuse, R33, 0x1 ;  /* 0x0000002110217211 */ /* 0x040fe400078e08ff */
[----:B------:R-:W-:-:S02]  /*10b0*/  LEA R34, R16, R34, 0x1 ;  /* 0x0000002210227211 */ /* 0x000fc400078e08ff */
[----:B------:R-:W-:Y:S01]  /*10c0*/  LEA R35, R16, R35, 0x1 ;  /* 0x0000002310237211 */ /* 0x000fe200078e08ff */
[----:B----4-:R-:W-:Y:S01]  /*10d0*/  FFMA R52, R50, R31, R52 ;  /* 0x0000001f32347223 */ /* 0x010fe20000000034 */
[C---:B------:R-:W-:Y:S02]  /*10e0*/  LEA R36, R16.reuse, R36, 0x1 ;  /* 0x0000002410247211 */ /* 0x040fe400078e08ff */
[C---:B------:R-:W-:Y:S02]  /*10f0*/  LEA R37, R16.reuse, R37, 0x1 ;  /* 0x0000002510257211 */ /* 0x040fe400078e08ff */
[C---:B------:R-:W-:Y:S02]  /*1100*/  LEA R38, R16.reuse, R38, 0x1 ;  /* 0x0000002610267211 */ /* 0x040fe400078e08ff */
[C---:B------:R-:W-:Y:S02]  /*1110*/  LEA R39, R16.reuse, R39, 0x1 ;  /* 0x0000002710277211 */ /* 0x040fe400078e08ff */
[----:B------:R-:W-:-:S02]  /*1120*/  LEA R40, R16, R40, 0x1 ;  /* 0x0000002810287211 */ /* 0x000fc400078e08ff */
[C---:B------:R-:W-:Y:S02]  /*1130*/  LEA R41, R16.reuse, R41, 0x1 ;  /* 0x0000002910297211 */ /* 0x040fe400078e08ff */
[C---:B------:R-:W-:Y:S02]  /*1140*/  LEA R42, R16.reuse, R42, 0x1 ;  /* 0x0000002a102a7211 */ /* 0x040fe400078e08ff */
[C---:B------:R-:W-:Y:S02]  /*1150*/  LEA R43, R16.reuse, R43, 0x1 ;  /* 0x0000002b102b7211 */ /* 0x040fe400078e08ff */
[C---:B------:R-:W-:Y:S02]  /*1160*/  LEA R44, R16.reuse, R44, 0x1 ;  /* 0x0000002c102c7211 */ /* 0x040fe400078e08ff */
[C---:B------:R-:W-:Y:S02]  /*1170*/  LEA R45, R16.reuse, R45, 0x1 ;  /* 0x0000002d102d7211 */ /* 0x040fe400078e08ff */
[----:B------:R-:W-:-:S02]  /*1180*/  LEA R46, R16, R46, 0x1 ;  /* 0x0000002e102e7211 */ /* 0x000fc400078e08ff */
[----:B------:R-:W-:Y:S01]  /*1190*/  LEA R47, R16, R47, 0x1 ;  /* 0x0000002f102f7211 */ /* 0x000fe200078e08ff */
[----:B---3--:R-:W-:Y:S01]  /*11a0*/  FFMA R57, R50, R51, R57 ;  /* 0x0000003332397223 */ /* 0x008fe20000000039 */
[----:B------:R-:W-:Y:S06]  /*11b0*/  BRA.U UP0, `(.L_x_2) ;  /* 0xfffffff900d47547 */ /* 0x000fec000b83ffff */
[----:B------:R-:W-:-:S12]  /*11c0*/  ULOP3.LUT UR6, UR7, 0xfffffffe, URZ, 0xc0, !UPT ;  /* 0xfffffffe07067892 */ /* 0x000fd8000f8ec0ff */
.L_x_1:
[----:B------:R-:W-:-:S04]  /*11d0*/  ULOP3.LUT UR7, UR7, 0x1, URZ, 0xc0, !UPT ;  /* 0x0000000107077892 */ /* 0x000fc8000f8ec0ff */
[----:B------:R-:W-:-:S09]  /*11e0*/  UISETP.NE.U32.AND UP0, UPT, UR7, 0x1, UPT ;  /* 0x000000010700788c */ /* 0x000fd2000bf05070 */
[----:B------:R-:W-:Y:S05]  /*11f0*/  BRA.U UP0, `(.L_x_3) ;  /* 0x0000000100bc7547 */ /* 0x000fea000b800000 */
[----:B------:R-:W0:Y:S01]  /*1200*/  LDC R30, c[0x0][0x398] ;  /* 0x0000e600ff1e7b82 */ /* 0x000e220000000800 */
[----:B------:R-:W-:Y:S01]  /*1210*/  IMAD R7, R4, R26, RZ ;  /* 0x0000001a04077224 */ /* 0x000fe200078e02ff */
[----:B------:R-:W1:Y:S01]  /*1220*/  LDCU UR7, c[0x0][0x38c] ;  /* 0x00007180ff0777ac */ /* 0x000e620008000800 */
[----:B------:R-:W-:Y:S02]  /*1230*/  IADD3 R34, PT, PT, R25, UR4, RZ ;  /* 0x0000000419227c10 */ /* 0x000fe4000fffe0ff */
[----:B------:R-:W-:Y:S01]  /*1240*/  IADD3 R36, PT, PT, R27, UR5, RZ ;  /* 0x000000051b247c10 */ /* 0x000fe2000fffe0ff */
[----:B------:R-:W2:Y:S02]  /*1250*/  LDCU UR10, c[0x0][0x390] ;  /* 0x00007200ff0a77ac */ /* 0x000ea40008000800 */
[----:B------:R-:W3:Y:S01]  /*1260*/  LDC.64 R40, c[0x0][0x3b0] ;  /* 0x0000ec00ff287b82 */ /* 0x000ee20000000a00 */
[----:B0-----:R-:W-:-:S07]  /*1270*/  IMAD R7, R30, UR4, R7 ;  /* 0x000000041e077c24 */ /* 0x001fce000f8e0207 */
[----:B------:R-:W0:Y:S01]  /*1280*/  LDC.64 R30, c[0x0][0x3b8] ;  /* 0x0000ee00ff1e7b82 */ /* 0x000e220000000a00 */
[----:B------:R-:W-:-:S05]  /*1290*/  IADD3 R7, PT, PT, R7, UR5, RZ ;  /* 0x0000000507077c10 */ /* 0x000fca000fffe0ff */
[----:B------:R-:W-:Y:S01]  /*12a0*/  IMAD R39, R16, UR6, R7 ;  /* 0x0000000610277c24 */ /* 0x000fe2000f8e0207 */
[----:B------:R-:W-:-:S04]  /*12b0*/  IADD3 R7, PT, PT, R17, UR6, RZ ;  /* 0x0000000611077c10 */ /* 0x000fc8000fffe0ff */
[----:B------:R-:W-:Y:S01]  /*12c0*/  IADD3 R37, PT, PT, R39, R26, RZ ;  /* 0x0000001a27257210 */ /* 0x000fe20007ffe0ff */
[----:B-1----:R-:W-:-:S03]  /*12d0*/  IMAD R7, R7, UR7, R34 ;  /* 0x0000000707077c24 */ /* 0x002fc6000f8e0222 */
[----:B------:R-:W-:Y:S01]  /*12e0*/  IADD3 R35, PT, PT, R37, R26, RZ ;  /* 0x0000001a25237210 */ /* 0x000fe20007ffe0ff */
[----:B--2---:R-:W-:-:S03]  /*12f0*/  IMAD R7, R7, UR10, R36 ;  /* 0x0000000a07077c24 */ /* 0x004fc6000f8e0224 */
[----:B------:R-:W-:Y:S01]  /*1300*/  IADD3 R45, PT, PT, R35, R26, RZ ;  /* 0x0000001a232d7210 */ /* 0x000fe20007ffe0ff */
[----:B---3--:R-:W-:-:S03]  /*1310*/  IMAD.WIDE.U32 R40, R7, 0x4, R40 ;  /* 0x0000000407287825 */ /* 0x008fc600078e0028 */
[-C--:B------:R-:W-:Y:S01]  /*1320*/  IADD3 R43, PT, PT, R45, R26.reuse, RZ ;  /* 0x0000001a2d2b7210 */ /* 0x080fe20007ffe0ff */
[--C-:B0-----:R-:W-:Y:S01]  /*1330*/  IMAD.WIDE.U32 R38, R39, 0x4, R30.reuse ;  /* 0x0000000427267825 */ /* 0x101fe200078e001e */
[----:B------:R0:W2:Y:S02]  /*1340*/  LDG.E R7, desc[UR8][R40.64] ;  /* 0x0000000828077981 */ /* 0x0000a4000c1e1900 */
[-C--:B------:R-:W-:Y:S01]  /*1350*/  IADD3 R47, PT, PT, R43, R26.reuse, RZ ;  /* 0x0000001a2b2f7210 */ /* 0x080fe20007ffe0ff */
[--C-:B------:R-:W-:Y:S01]  /*1360*/  IMAD.WIDE.U32 R36, R37, 0x4, R30.reuse ;  /* 0x0000000425247825 */ /* 0x100fe200078e001e */
[----:B------:R1:W2:Y:S02]  /*1370*/  LDG.E R33, desc[UR8][R38.64] ;  /* 0x0000000826217981 */ /* 0x0002a4000c1e1900 */
[-C--:B------:R-:W-:Y:S01]  /*1380*/  IADD3 R49, PT, PT, R47, R26.reuse, RZ ;  /* 0x0000001a2f317210 */ /* 0x080fe20007ffe0ff */
[--C-:B------:R-:W-:Y:S01]  /*1390*/  IMAD.WIDE.U32 R34, R35, 0x4, R30.reuse ;  /* 0x0000000423227825 */ /* 0x100fe200078e001e */
[----:B------:R3:W4:Y:S02]  /*13a0*/  LDG.E R42, desc[UR8][R36.64] ;  /* 0x00000008242a7981 */ /* 0x000724000c1e1900 */
[----:B------:R-:W-:Y:S01]  /*13b0*/  IADD3 R51, PT, PT, R49, R26, RZ ;  /* 0x0000001a31337210 */ /* 0x000fe20007ffe0ff */
[--C-:B0-----:R-:W-:Y:S01]  /*13c0*/  IMAD.WIDE.U32 R40, R45, 0x4, R30.reuse ;  /* 0x000000042d287825 */ /* 0x101fe200078e001e */
[----:B------:R0:W5:Y:S03]  /*13d0*/  LDG.E R44, desc[UR8][R34.64] ;  /* 0x00000008222c7981 */ /* 0x000166000c1e1900 */
[----:B-1----:R-:W-:-:S02]  /*13e0*/  IMAD.WIDE.U32 R38, R43, 0x4, R30 ;  /* 0x000000042b267825 */ /* 0x002fc400078e001e */
[----:B------:R-:W5:Y:S02]  /*13f0*/  LDG.E R41, desc[UR8][R40.64] ;  /* 0x0000000828297981 */ /* 0x000f64000c1e1900 */
[--C-:B---3--:R-:W-:Y:S02]  /*1400*/  IMAD.WIDE.U32 R36, R47, 0x4, R30.reuse ;  /* 0x000000042f247825 */ /* 0x108fe400078e001e */
[----:B------:R-:W3:Y:S02]  /*1410*/  LDG.E R46, desc[UR8][R38.64] ;  /* 0x00000008262e7981 */ /* 0x000ee4000c1e1900 */
[--C-:B0-----:R-:W-:Y:S02]  /*1420*/  IMAD.WIDE.U32 R34, R49, 0x4, R30.reuse ;  /* 0x0000000431227825 */ /* 0x101fe400078e001e */
[----:B------:R-:W3:Y:S02]  /*1430*/  LDG.E R43, desc[UR8][R36.64] ;  /* 0x00000008242b7981 */ /* 0x000ee4000c1e1900 */
[----:B------:R-:W-:-:S02]  /*1440*/  IMAD.WIDE.U32 R30, R51, 0x4, R30 ;  /* 0x00000004331e7825 */ /* 0x000fc400078e001e */
[----:B------:R-:W3:Y:S04]  /*1450*/  LDG.E R48, desc[UR8][R34.64] ;  /* 0x0000000822307981 */ /* 0x000ee8000c1e1900 */
[----:B------:R-:W3:Y:S01]  /*1460*/  LDG.E R31, desc[UR8][R30.64] ;  /* 0x000000081e1f7981 */ /* 0x000ee2000c1e1900 */
[C---:B--2---:R-:W-:Y:S01]  /*1470*/  FFMA R6, R7.reuse, R33, R6 ;  /* 0x0000002107067223 */ /* 0x044fe20000000006 */
[C---:B----4-:R-:W-:Y:S01]  /*1480*/  FFMA R5, R7.reuse, R42, R5 ;  /* 0x0000002a07057223 */ /* 0x050fe20000000005 */
[C---:B-----5:R-:W-:Y:S01]  /*1490*/  FFMA R53, R7.reuse, R44, R53 ;  /* 0x0000002c07357223 */ /* 0x060fe20000000035 */
[C---:B------:R-:W-:Y:S01]  /*14a0*/  FFMA R54, R7.reuse, R41, R54 ;  /* 0x0000002907367223 */ /* 0x040fe20000000036 */
[C---:B---3--:R-:W-:Y:S01]  /*14b0*/  FFMA R55, R7.reuse, R46, R55 ;  /* 0x0000002e07377223 */ /* 0x048fe20000000037 */
[C---:B------:R-:W-:Y:S01]  /*14c0*/  FFMA R56, R7.reuse, R43, R56 ;  /* 0x0000002b07387223 */ /* 0x040fe20000000038 */
[C---:B------:R-:W-:Y:S01]  /*14d0*/  FFMA R57, R7.reuse, R48, R57 ;  /* 0x0000003007397223 */ /* 0x040fe20000000039 */
[----:B------:R-:W-:-:S07]  /*14e0*/  FFMA R52, R7, R31, R52 ;  /* 0x0000001f07347223 */ /* 0x000fce0000000034 */
.L_x_3:
[----:B------:R-:W0:Y:S01]  /*14f0*/  LDCU UR6, c[0x0][0x398] ;  /* 0x00007300ff0677ac */ /* 0x000e220008000800 */
[----:B------:R-:W-:-:S04]  /*1500*/  UIADD3 UR5, UPT, UPT, UR5, 0x1, URZ ;  /* 0x0000000105057890 */ /* 0x000fc8000fffe0ff */
[----:B0-----:R-:W-:-:S09]  /*1510*/  UISETP.NE.AND UP0, UPT, UR5, UR6, UPT ;  /* 0x000000060500728c */ /* 0x001fd2000bf05270 */
[----:B------:R-:W-:Y:S05]  /*1520*/  BRA.U UP0, `(.L_x_4) ;  /* 0xfffffff500347547 */ /* 0x000fea000b83ffff */
[----:B------:R-:W0:Y:S01]  /*1530*/  LDCU UR5, c[0x0][0x394] ;  /* 0x00007280ff0577ac */ /* 0x000e220008000800 */
[----:B------:R-:W-:-:S04]  /*1540*/  UIADD3 UR4, UPT, UPT, UR4, 0x1, URZ ;  /* 0x0000000104047890 */ /* 0x000fc8000fffe0ff */
[----:B0-----:R-:W-:-:S09]  /*1550*/  UISETP.NE.AND UP0, UPT, UR4, UR5, UPT ;  /* 0x000000050400728c */ /* 0x001fd2000bf05270 */
[----:B------:R-:W-:Y:S05]  /*1560*/  BRA.U UP0, `(.L_x_5) ;  /* 0xfffffff500187547 */ /* 0x000fea000b83ffff */
.L_x_0:
[----:B------:R-:W0:Y:S01]  /*1570*/  LDC R21, c[0x0][0x3a8] ;  /* 0x0000ea00ff157b82 */ /* 0x000e220000000800 */
[----:B------:R-:W1:Y:S01]  /*1580*/  LDCU UR4, c[0x0][0x3a4] ;  /* 0x00007480ff0477ac */ /* 0x000e620008000800 */
[----:B------:R-:W2:Y:S06]  /*1590*/  LDCU UR5, c[0x0][0x388] ;  /* 0x00007100ff0577ac */ /* 0x000eac0008000800 */
[----:B------:R-:W3:Y:S01]  /*15a0*/  LDC.64 R8, c[0x0][0x3c0] ;  /* 0x0000f000ff087b82 */ /* 0x000ee20000000a00 */
[----:B0-----:R-:W-:Y:S02]  /*15b0*/  IMAD R2, R3, R21, R2 ;  /* 0x0000001503027224 */ /* 0x001fe400078e0202 */
[----:B-1----:R-:W-:-:S04]  /*15c0*/  IMAD R21, R21, UR4, RZ ;  /* 0x0000000415157c24 */ /* 0x002fc8000f8e02ff */
[----:B------:R-:W-:Y:S02]  /*15d0*/  IMAD R2, R4, R21, R2 ;  /* 0x0000001504027224 */ /* 0x000fe400078e0202 */
[----:B--2---:R-:W-:-:S04]  /*15e0*/  IMAD R3, R21, UR5, RZ ;  /* 0x0000000515037c24 */ /* 0x004fc8000f8e02ff */
[----:B------:R-:W-:-:S04]  /*15f0*/  IMAD R3, R0, R3, R2 ;  /* 0x0000000300037224 */ /* 0x000fc800078e0202 */
[----:B---3--:R-:W-:-:S05]  /*1600*/  IMAD.WIDE R2, R3, 0x4, R8 ;  /* 0x0000000403027825 */ /* 0x008fca00078e0208 */
[----:B------:R-:W-:Y:S01]  /*1610*/  STG.E desc[UR8][R2.64], R6 ;  /* 0x0000000602007986 */ /* 0x000fe2000c101908 */
[----:B------:R-:W-:-:S05]  /*1620*/  IMAD.WIDE R8, R21, 0x4, R2 ;  /* 0x0000000415087825 */ /* 0x000fca00078e0202 */
        /* <DEDUP_REMOVED lines=13> */
[----:B------:R-:W-:Y:S05]  /*1700*/  EXIT ;  /* 0x000000000000794d */ /* 0x000fea0003800000 */
.L_x_6:
[----:B------:R-:W-:-:S00]  /*1710*/  BRA `(.L_x_6) ;  /* 0xfffffffc00fc7947 */ /* 0x000fc0000383ffff */
[----:B------:R-:W-:-:S00]  /*1720*/  NOP ;  /* 0x0000000000007918 */ /* 0x000fc00000000000 */
        /* <DEDUP_REMOVED lines=13> */
.L_x_7:


//--------------------- .nv.shared.reserved.0     --------------------------
	.section	.nv.shared.reserved.0,"aw",@nobits
	.weak		__nv_reservedSMEM_offset_0_alias
	.size		__nv_reservedSMEM_offset_0_alias, 0, 64
	.other		__nv_reservedSMEM_offset_0_alias,@"STO_CUDA_RESERVED_SHARED STV_DEFAULT"
__nv_reservedSMEM_offset_0_alias:
	.zero		0
	.zero		64


//--------------------- .nv.constant0._Z3cnniiiiiiiiiiiPfS_S_ --------------------------
	.section	.nv.constant0._Z3cnniiiiiiiiiiiPfS_S_,"a",@progbits
	.sectionflags	@""
	.align	4
.nv.constant0._Z3cnniiiiiiiiiiiPfS_S_:
	.zero		968


//--------------------- SYMBOLS --------------------------

	.type		.nv.reservedSmem.offset0,@object
	.size		.nv.reservedSmem.offset0,0x4
